//
// Generated by NVIDIA NVVM Compiler
//
// Compiler Build ID: CL-36424714
// Cuda compilation tools, release 13.0, V13.0.88
// Based on NVVM 20.0.0
//

.version 9.0
.target sm_100
.address_size 64

	// .globl	main_kernel
// _ZZ11main_kernelE14query_T_shared has been demoted
// _ZZ11main_kernelE14value_T_shared has been demoted

.visible .entry main_kernel(
	.param .u64 .ptr .align 1 main_kernel_param_0,
	.param .u64 .ptr .align 1 main_kernel_param_1,
	.param .u64 .ptr .align 1 main_kernel_param_2
)
.maxntid 128
{
	.reg .pred 	%p<5>;
	.reg .b16 	%rs<9>;
	.reg .b32 	%r<121>;
	.reg .b32 	%f<288>;
	.reg .b64 	%rd<18>;
	// demoted variable
	.shared .align 4 .b8 _ZZ11main_kernelE14query_T_shared[24576];
	// demoted variable
	.shared .align 4 .b8 _ZZ11main_kernelE14value_T_shared[3072];
	ld.param.u64 	%rd4, [main_kernel_param_1];
	ld.param.u64 	%rd5, [main_kernel_param_2];
	cvta.to.global.u64 	%rd1, %rd5;
	cvta.to.global.u64 	%rd6, %rd4;
	mov.u32 	%r42, %tid.x;
	shl.b32 	%r43, %r42, 4;
	mov.u32 	%r44, _ZZ11main_kernelE14query_T_shared;
	add.s32 	%r1, %r44, %r43;
	mov.u32 	%r45, %ctaid.x;
	mul.hi.u32 	%r46, %r45, 715827883;
	shr.u32 	%r2, %r46, 4;
	mul.lo.s32 	%r47, %r2, 196608;
	shr.u32 	%r48, %r42, 2;
	mul.lo.s32 	%r49, %r48, 1536;
	or.b32  	%r50, %r47, %r49;
	mul.lo.s32 	%r51, %r2, 96;
	sub.s32 	%r3, %r45, %r51;
	shl.b32 	%r52, %r3, 4;
	and.b32  	%r53, %r52, 1920;
	add.s32 	%r54, %r50, %r53;
	and.b32  	%r4, %r42, 3;
	shl.b32 	%r55, %r42, 2;
	and.b32  	%r5, %r55, 12;
	or.b32  	%r56, %r54, %r5;
	mul.wide.u32 	%rd7, %r56, 4;
	add.s64 	%rd2, %rd6, %rd7;
	ld.global.nc.v4.f32 	{%f58, %f59, %f60, %f61}, [%rd2];
	st.shared.v4.f32 	[%r1], {%f58, %f59, %f60, %f61};
	ld.global.nc.v4.f32 	{%f62, %f63, %f64, %f65}, [%rd2+196608];
	st.shared.v4.f32 	[%r1+2048], {%f62, %f63, %f64, %f65};
	ld.global.nc.v4.f32 	{%f66, %f67, %f68, %f69}, [%rd2+393216];
	st.shared.v4.f32 	[%r1+4096], {%f66, %f67, %f68, %f69};
	ld.global.nc.v4.f32 	{%f70, %f71, %f72, %f73}, [%rd2+589824];
	st.shared.v4.f32 	[%r1+6144], {%f70, %f71, %f72, %f73};
	shr.u32 	%r6, %r42, 6;
	mad.lo.s32 	%r57, %r6, 98304, %r47;
	and.b32  	%r7, %r45, 7;
	mad.lo.s32 	%r58, %r7, 12288, %r57;
	mad.lo.s32 	%r59, %r4, 3072, %r58;
	add.s32 	%r60, %r59, %r53;
	and.b32  	%r8, %r48, 15;
	or.b32  	%r9, %r60, %r8;
	mul.wide.u32 	%rd8, %r9, 4;
	add.s64 	%rd9, %rd1, %rd8;
	ld.global.nc.f32 	%f74, [%rd9];
	ld.global.nc.f32 	%f75, [%rd9+6144];
	shl.b32 	%r61, %r42, 3;
	mov.u32 	%r62, _ZZ11main_kernelE14value_T_shared;
	add.s32 	%r10, %r62, %r61;
	st.shared.v2.f32 	[%r10], {%f74, %f75};
	// begin inline asm
	cp.async.commit_group;
	// end inline asm
	ld.global.nc.v4.f32 	{%f76, %f77, %f78, %f79}, [%rd2+64];
	st.shared.v4.f32 	[%r1+8192], {%f76, %f77, %f78, %f79};
	ld.global.nc.v4.f32 	{%f80, %f81, %f82, %f83}, [%rd2+196672];
	st.shared.v4.f32 	[%r1+10240], {%f80, %f81, %f82, %f83};
	ld.global.nc.v4.f32 	{%f84, %f85, %f86, %f87}, [%rd2+393280];
	st.shared.v4.f32 	[%r1+12288], {%f84, %f85, %f86, %f87};
	ld.global.nc.v4.f32 	{%f88, %f89, %f90, %f91}, [%rd2+589888];
	st.shared.v4.f32 	[%r1+14336], {%f88, %f89, %f90, %f91};
	ld.global.nc.f32 	%f92, [%rd9+64];
	ld.global.nc.f32 	%f93, [%rd9+6208];
	st.shared.v2.f32 	[%r10+1024], {%f92, %f93};
	// begin inline asm
	cp.async.commit_group;
	// end inline asm
	and.b32  	%r63, %r43, 1024;
	and.b32  	%r64, %r55, 240;
	or.b32  	%r11, %r64, %r63;
	mov.f32 	%f264, 0f00000000;
	mov.b32 	%r111, 0;
	shl.b32 	%r81, %r11, 2;
	mov.f32 	%f265, %f264;
	mov.f32 	%f266, %f264;
	mov.f32 	%f267, %f264;
	mov.f32 	%f268, %f264;
	mov.f32 	%f269, %f264;
	mov.f32 	%f270, %f264;
	mov.f32 	%f271, %f264;
$L__BB0_1:
	bar.sync 	0;
	cvt.u16.u32 	%rs1, %r111;
	add.s16 	%rs2, %rs1, 2;
	and.b16  	%rs3, %rs2, 255;
	mul.lo.s16 	%rs4, %rs3, 171;
	shr.u16 	%rs5, %rs4, 9;
	mul.lo.s16 	%rs6, %rs5, 3;
	sub.s16 	%rs7, %rs2, %rs6;
	and.b16  	%rs8, %rs7, 255;
	mul.wide.u16 	%r66, %rs8, 8192;
	add.s32 	%r67, %r1, %r66;
	shl.b32 	%r68, %r111, 4;
	mul.wide.s32 	%rd10, %r68, 4;
	add.s64 	%rd11, %rd2, %rd10;
	ld.global.nc.v4.f32 	{%f94, %f95, %f96, %f97}, [%rd11+128];
	st.shared.v4.f32 	[%r67], {%f94, %f95, %f96, %f97};
	ld.global.nc.v4.f32 	{%f98, %f99, %f100, %f101}, [%rd11+196736];
	st.shared.v4.f32 	[%r67+2048], {%f98, %f99, %f100, %f101};
	ld.global.nc.v4.f32 	{%f102, %f103, %f104, %f105}, [%rd11+393344];
	st.shared.v4.f32 	[%r67+4096], {%f102, %f103, %f104, %f105};
	ld.global.nc.v4.f32 	{%f106, %f107, %f108, %f109}, [%rd11+589952];
	st.shared.v4.f32 	[%r67+6144], {%f106, %f107, %f108, %f109};
	add.s32 	%r69, %r9, %r68;
	mul.wide.u32 	%rd12, %r69, 4;
	add.s64 	%rd13, %rd1, %rd12;
	ld.global.nc.f32 	%f110, [%rd13+128];
	ld.global.nc.f32 	%f111, [%rd13+6272];
	mul.wide.u16 	%r70, %rs8, 1024;
	add.s32 	%r71, %r10, %r70;
	st.shared.v2.f32 	[%r71], {%f110, %f111};
	// begin inline asm
	cp.async.commit_group;
	// end inline asm
	// begin inline asm
	cp.async.wait_group 2;
	// end inline asm
	bar.sync 	0;
	mul.hi.u32 	%r72, %r111, -1431655765;
	shr.u32 	%r73, %r72, 1;
	mul.lo.s32 	%r74, %r73, 3;
	sub.s32 	%r75, %r111, %r74;
	mov.u32 	%r76, %tid.x;
	shl.b32 	%r77, %r76, 1;
	and.b32  	%r78, %r77, 128;
	or.b32  	%r79, %r78, %r4;
	shl.b32 	%r80, %r75, 13;
	or.b32  	%r82, %r80, %r81;
	mov.u32 	%r83, _ZZ11main_kernelE14query_T_shared;
	add.s32 	%r84, %r83, %r82;
	add.s32 	%r113, %r84, 2048;
	shl.b32 	%r85, %r79, 2;
	shl.b32 	%r86, %r75, 10;
	or.b32  	%r87, %r86, %r85;
	mov.u32 	%r88, _ZZ11main_kernelE14value_T_shared;
	add.s32 	%r89, %r88, %r87;
	add.s32 	%r112, %r89, 64;
	mov.b32 	%r114, 2048;
$L__BB0_2:
	ld.shared.f32 	%f112, [%r113+-2048];
	ld.shared.f32 	%f113, [%r112+-64];
	fma.rn.f32 	%f114, %f112, %f113, %f264;
	ld.shared.f32 	%f115, [%r112+-48];
	fma.rn.f32 	%f116, %f112, %f115, %f265;
	ld.shared.f32 	%f117, [%r113+-1024];
	fma.rn.f32 	%f118, %f117, %f113, %f266;
	fma.rn.f32 	%f119, %f117, %f115, %f267;
	ld.shared.f32 	%f120, [%r113];
	fma.rn.f32 	%f121, %f120, %f113, %f268;
	fma.rn.f32 	%f122, %f120, %f115, %f269;
	ld.shared.f32 	%f123, [%r113+1024];
	fma.rn.f32 	%f124, %f123, %f113, %f270;
	fma.rn.f32 	%f125, %f123, %f115, %f271;
	ld.shared.f32 	%f126, [%r113+-2044];
	ld.shared.f32 	%f127, [%r112+-32];
	fma.rn.f32 	%f128, %f126, %f127, %f114;
	ld.shared.f32 	%f129, [%r112+-16];
	fma.rn.f32 	%f130, %f126, %f129, %f116;
	ld.shared.f32 	%f131, [%r113+-1020];
	fma.rn.f32 	%f132, %f131, %f127, %f118;
	fma.rn.f32 	%f133, %f131, %f129, %f119;
	ld.shared.f32 	%f134, [%r113+4];
	fma.rn.f32 	%f135, %f134, %f127, %f121;
	fma.rn.f32 	%f136, %f134, %f129, %f122;
	ld.shared.f32 	%f137, [%r113+1028];
	fma.rn.f32 	%f138, %f137, %f127, %f124;
	fma.rn.f32 	%f139, %f137, %f129, %f125;
	ld.shared.f32 	%f140, [%r113+-2040];
	ld.shared.f32 	%f141, [%r112];
	fma.rn.f32 	%f142, %f140, %f141, %f128;
	ld.shared.f32 	%f143, [%r112+16];
	fma.rn.f32 	%f144, %f140, %f143, %f130;
	ld.shared.f32 	%f145, [%r113+-1016];
	fma.rn.f32 	%f146, %f145, %f141, %f132;
	fma.rn.f32 	%f147, %f145, %f143, %f133;
	ld.shared.f32 	%f148, [%r113+8];
	fma.rn.f32 	%f149, %f148, %f141, %f135;
	fma.rn.f32 	%f150, %f148, %f143, %f136;
	ld.shared.f32 	%f151, [%r113+1032];
	fma.rn.f32 	%f152, %f151, %f141, %f138;
	fma.rn.f32 	%f153, %f151, %f143, %f139;
	ld.shared.f32 	%f154, [%r113+-2036];
	ld.shared.f32 	%f155, [%r112+32];
	fma.rn.f32 	%f264, %f154, %f155, %f142;
	ld.shared.f32 	%f156, [%r112+48];
	fma.rn.f32 	%f265, %f154, %f156, %f144;
	ld.shared.f32 	%f157, [%r113+-1012];
	fma.rn.f32 	%f266, %f157, %f155, %f146;
	fma.rn.f32 	%f267, %f157, %f156, %f147;
	ld.shared.f32 	%f158, [%r113+12];
	fma.rn.f32 	%f268, %f158, %f155, %f149;
	fma.rn.f32 	%f269, %f158, %f156, %f150;
	ld.shared.f32 	%f159, [%r113+1036];
	fma.rn.f32 	%f270, %f159, %f155, %f152;
	fma.rn.f32 	%f271, %f159, %f156, %f153;
	add.s32 	%r114, %r114, 16;
	add.s32 	%r113, %r113, 16;
	add.s32 	%r112, %r112, 128;
	setp.ne.s32 	%p1, %r114, 2112;
	@%p1 bra 	$L__BB0_2;
	add.s32 	%r111, %r111, 1;
	setp.ne.s32 	%p2, %r111, 6;
	@%p2 bra 	$L__BB0_1;
	// begin inline asm
	cp.async.wait_group 1;
	// end inline asm
	bar.sync 	0;
	shl.b32 	%r91, %r6, 12;
	shl.b32 	%r22, %r8, 6;
	or.b32  	%r23, %r91, %r22;
	add.s32 	%r93, %r23, %r83;
	add.s32 	%r116, %r93, 2048;
	shl.b32 	%r94, %r6, 9;
	or.b32  	%r25, %r94, %r5;
	mov.u32 	%r95, _ZZ11main_kernelE14value_T_shared;
	add.s32 	%r96, %r25, %r95;
	add.s32 	%r115, %r96, 64;
	mov.b32 	%r117, 2048;
$L__BB0_5:
	ld.shared.f32 	%f160, [%r116+-2048];
	ld.shared.f32 	%f161, [%r115+-64];
	fma.rn.f32 	%f162, %f160, %f161, %f264;
	ld.shared.f32 	%f163, [%r115+-48];
	fma.rn.f32 	%f164, %f160, %f163, %f265;
	ld.shared.f32 	%f165, [%r116+-1024];
	fma.rn.f32 	%f166, %f165, %f161, %f266;
	fma.rn.f32 	%f167, %f165, %f163, %f267;
	ld.shared.f32 	%f168, [%r116];
	fma.rn.f32 	%f169, %f168, %f161, %f268;
	fma.rn.f32 	%f170, %f168, %f163, %f269;
	ld.shared.f32 	%f171, [%r116+1024];
	fma.rn.f32 	%f172, %f171, %f161, %f270;
	fma.rn.f32 	%f173, %f171, %f163, %f271;
	ld.shared.f32 	%f174, [%r116+-2044];
	ld.shared.f32 	%f175, [%r115+-32];
	fma.rn.f32 	%f176, %f174, %f175, %f162;
	ld.shared.f32 	%f177, [%r115+-16];
	fma.rn.f32 	%f178, %f174, %f177, %f164;
	ld.shared.f32 	%f179, [%r116+-1020];
	fma.rn.f32 	%f180, %f179, %f175, %f166;
	fma.rn.f32 	%f181, %f179, %f177, %f167;
	ld.shared.f32 	%f182, [%r116+4];
	fma.rn.f32 	%f183, %f182, %f175, %f169;
	fma.rn.f32 	%f184, %f182, %f177, %f170;
	ld.shared.f32 	%f185, [%r116+1028];
	fma.rn.f32 	%f186, %f185, %f175, %f172;
	fma.rn.f32 	%f187, %f185, %f177, %f173;
	ld.shared.f32 	%f188, [%r116+-2040];
	ld.shared.f32 	%f189, [%r115];
	fma.rn.f32 	%f190, %f188, %f189, %f176;
	ld.shared.f32 	%f191, [%r115+16];
	fma.rn.f32 	%f192, %f188, %f191, %f178;
	ld.shared.f32 	%f193, [%r116+-1016];
	fma.rn.f32 	%f194, %f193, %f189, %f180;
	fma.rn.f32 	%f195, %f193, %f191, %f181;
	ld.shared.f32 	%f196, [%r116+8];
	fma.rn.f32 	%f197, %f196, %f189, %f183;
	fma.rn.f32 	%f198, %f196, %f191, %f184;
	ld.shared.f32 	%f199, [%r116+1032];
	fma.rn.f32 	%f200, %f199, %f189, %f186;
	fma.rn.f32 	%f201, %f199, %f191, %f187;
	ld.shared.f32 	%f202, [%r116+-2036];
	ld.shared.f32 	%f203, [%r115+32];
	fma.rn.f32 	%f264, %f202, %f203, %f190;
	ld.shared.f32 	%f204, [%r115+48];
	fma.rn.f32 	%f265, %f202, %f204, %f192;
	ld.shared.f32 	%f205, [%r116+-1012];
	fma.rn.f32 	%f266, %f205, %f203, %f194;
	fma.rn.f32 	%f267, %f205, %f204, %f195;
	ld.shared.f32 	%f206, [%r116+12];
	fma.rn.f32 	%f268, %f206, %f203, %f197;
	fma.rn.f32 	%f269, %f206, %f204, %f198;
	ld.shared.f32 	%f207, [%r116+1036];
	fma.rn.f32 	%f270, %f207, %f203, %f200;
	fma.rn.f32 	%f271, %f207, %f204, %f201;
	add.s32 	%r117, %r117, 16;
	add.s32 	%r116, %r116, 16;
	add.s32 	%r115, %r115, 128;
	setp.ne.s32 	%p3, %r117, 2112;
	@%p3 bra 	$L__BB0_5;
	// begin inline asm
	cp.async.wait_group 0;
	// end inline asm
	bar.sync 	0;
	add.s32 	%r119, %r93, 11276;
	add.s32 	%r118, %r96, 1136;
	mov.b32 	%r120, 8192;
$L__BB0_7:
	ld.shared.f32 	%f208, [%r119+-3084];
	ld.shared.f32 	%f209, [%r118+-112];
	fma.rn.f32 	%f210, %f208, %f209, %f264;
	ld.shared.f32 	%f211, [%r118+-96];
	fma.rn.f32 	%f212, %f208, %f211, %f265;
	ld.shared.f32 	%f213, [%r119+-2060];
	fma.rn.f32 	%f214, %f213, %f209, %f266;
	fma.rn.f32 	%f215, %f213, %f211, %f267;
	ld.shared.f32 	%f216, [%r119+-1036];
	fma.rn.f32 	%f217, %f216, %f209, %f268;
	fma.rn.f32 	%f218, %f216, %f211, %f269;
	ld.shared.f32 	%f219, [%r119+-12];
	fma.rn.f32 	%f220, %f219, %f209, %f270;
	fma.rn.f32 	%f221, %f219, %f211, %f271;
	ld.shared.f32 	%f222, [%r119+-3080];
	ld.shared.f32 	%f223, [%r118+-80];
	fma.rn.f32 	%f224, %f222, %f223, %f210;
	ld.shared.f32 	%f225, [%r118+-64];
	fma.rn.f32 	%f226, %f222, %f225, %f212;
	ld.shared.f32 	%f227, [%r119+-2056];
	fma.rn.f32 	%f228, %f227, %f223, %f214;
	fma.rn.f32 	%f229, %f227, %f225, %f215;
	ld.shared.f32 	%f230, [%r119+-1032];
	fma.rn.f32 	%f231, %f230, %f223, %f217;
	fma.rn.f32 	%f232, %f230, %f225, %f218;
	ld.shared.f32 	%f233, [%r119+-8];
	fma.rn.f32 	%f234, %f233, %f223, %f220;
	fma.rn.f32 	%f235, %f233, %f225, %f221;
	ld.shared.f32 	%f236, [%r119+-3076];
	ld.shared.f32 	%f237, [%r118+-48];
	fma.rn.f32 	%f238, %f236, %f237, %f224;
	ld.shared.f32 	%f239, [%r118+-32];
	fma.rn.f32 	%f240, %f236, %f239, %f226;
	ld.shared.f32 	%f241, [%r119+-2052];
	fma.rn.f32 	%f242, %f241, %f237, %f228;
	fma.rn.f32 	%f243, %f241, %f239, %f229;
	ld.shared.f32 	%f244, [%r119+-1028];
	fma.rn.f32 	%f245, %f244, %f237, %f231;
	fma.rn.f32 	%f246, %f244, %f239, %f232;
	ld.shared.f32 	%f247, [%r119+-4];
	fma.rn.f32 	%f248, %f247, %f237, %f234;
	fma.rn.f32 	%f249, %f247, %f239, %f235;
	ld.shared.f32 	%f250, [%r119+-3072];
	ld.shared.f32 	%f251, [%r118+-16];
	fma.rn.f32 	%f264, %f250, %f251, %f238;
	ld.shared.f32 	%f252, [%r118];
	fma.rn.f32 	%f265, %f250, %f252, %f240;
	ld.shared.f32 	%f253, [%r119+-2048];
	fma.rn.f32 	%f266, %f253, %f251, %f242;
	fma.rn.f32 	%f267, %f253, %f252, %f243;
	ld.shared.f32 	%f254, [%r119+-1024];
	fma.rn.f32 	%f268, %f254, %f251, %f245;
	fma.rn.f32 	%f269, %f254, %f252, %f246;
	ld.shared.f32 	%f255, [%r119];
	fma.rn.f32 	%f270, %f255, %f251, %f248;
	fma.rn.f32 	%f271, %f255, %f252, %f249;
	add.s32 	%r120, %r120, 16;
	add.s32 	%r119, %r119, 16;
	add.s32 	%r118, %r118, 128;
	setp.ne.s32 	%p4, %r120, 8256;
	@%p4 bra 	$L__BB0_7;
	ld.param.u64 	%rd17, [main_kernel_param_0];
	cvta.to.global.u64 	%rd14, %rd17;
	mul.lo.s32 	%r102, %r6, 49152;
	shl.b32 	%r103, %r3, 9;
	and.b32  	%r104, %r103, 61440;
	shl.b32 	%r105, %r7, 3;
	or.b32  	%r106, %r102, %r4;
	mad.lo.s32 	%r107, %r2, 98304, %r106;
	or.b32  	%r108, %r107, %r105;
	add.s32 	%r109, %r108, %r104;
	add.s32 	%r110, %r109, %r22;
	mul.wide.u32 	%rd15, %r110, 4;
	add.s64 	%rd16, %rd14, %rd15;
	st.global.f32 	[%rd16], %f264;
	st.global.f32 	[%rd16+16], %f265;
	st.global.f32 	[%rd16+4096], %f266;
	st.global.f32 	[%rd16+4112], %f267;
	st.global.f32 	[%rd16+8192], %f268;
	st.global.f32 	[%rd16+8208], %f269;
	st.global.f32 	[%rd16+12288], %f270;
	st.global.f32 	[%rd16+12304], %f271;
	ret;

}


// ===== COMPILED SASS (sm_100) =====

	.target	sm_100

	.elftype	@"ET_EXEC"


//--------------------- .note.nv.tkinfo           --------------------------
	.section	.note.nv.tkinfo,"",@"SHT_NOTE"
	.sectionflags	@"SHF_NOTE_NV_TKINFO"
	.tkinfo
        /*0018*/ 	.word	0x00000002
        /*0030*/ 	.string	""
        /*0030*/ 	.string	"ptxas"
        /*0030*/ 	.string	"Cuda compilation tools, release 13.0, V13.0.88"
        /*0030*/ 	.string	"Build cuda_13.0.r13.0/compiler.36424714_0"
        /*0030*/ 	.string	"-arch sm_100 -m 64 "



//--------------------- .note.nv.cuinfo           --------------------------
	.section	.note.nv.cuinfo,"",@"SHT_NOTE"
	.sectionflags	@"SHF_NOTE_NV_CUINFO"
        /*0018*/ 	.short	0x0002
        /*001a*/ 	.short	0x0064
        /*001c*/ 	.short	0x0082
	.zero		2


//--------------------- .nv.info                  --------------------------
	.section	.nv.info,"",@"SHT_CUDA_INFO"
	.align	4


	//----- nvinfo : EIATTR_REGCOUNT
	.align		4
        /*0000*/ 	.byte	0x04, 0x2f
        /*0002*/ 	.short	(.L_1 - .L_0)
	.align		4
.L_0:
        /*0004*/ 	.word	index@(main_kernel)
        /*0008*/ 	.word	0x00000040


	//----- nvinfo : EIATTR_FRAME_SIZE
	.align		4
.L_1:
        /*000c*/ 	.byte	0x04, 0x11
        /*000e*/ 	.short	(.L_3 - .L_2)
	.align		4
.L_2:
        /*0010*/ 	.word	index@(main_kernel)
        /*0014*/ 	.word	0x00000000


	//----- nvinfo : EIATTR_MIN_STACK_SIZE
	.align		4
.L_3:
        /*0018*/ 	.byte	0x04, 0x12
        /*001a*/ 	.short	(.L_5 - .L_4)
	.align		4
.L_4:
        /*001c*/ 	.word	index@(main_kernel)
        /*0020*/ 	.word	0x00000000
.L_5:


//--------------------- .nv.compat                --------------------------
	.section	.nv.compat,"",@"SHT_CUDA_COMPAT_INFO"
	.align	4
        /*0000*/ 	.byte	0x02, 0x09, 0x00, 0x00, 0x02, 0x02, 0x01, 0x00, 0x02, 0x05, 0x05, 0x00, 0x03, 0x07, 0x01, 0x01
        /*0010*/ 	.byte	0x02, 0x03, 0x00, 0x00, 0x02, 0x06, 0x01, 0x00, 0x04, 0x0b, 0x08, 0x00, 0x09, 0x00, 0x00, 0x00
        /*0020*/ 	.byte	0x00, 0x00, 0x00, 0x00


//--------------------- .nv.info.main_kernel      --------------------------
	.section	.nv.info.main_kernel,"",@"SHT_CUDA_INFO"
	.sectionflags	@""
	.align	4


	//----- nvinfo : EIATTR_CUDA_API_VERSION
	.align		4
        /*0000*/ 	.byte	0x04, 0x37
        /*0002*/ 	.short	(.L_7 - .L_6)
.L_6:
        /*0004*/ 	.word	0x00000082


	//----- nvinfo : EIATTR_KPARAM_INFO
	.align		4
.L_7:
        /*0008*/ 	.byte	0x04, 0x17
        /*000a*/ 	.short	(.L_9 - .L_8)
.L_8:
        /*000c*/ 	.word	0x00000000
        /*0010*/ 	.short	0x0002
        /*0012*/ 	.short	0x0010
        /*0014*/ 	.byte	0x00, 0xf5, 0x21, 0x00


	//----- nvinfo : EIATTR_KPARAM_INFO
	.align		4
.L_9:
        /*0018*/ 	.byte	0x04, 0x17
        /*001a*/ 	.short	(.L_11 - .L_10)
.L_10:
        /*001c*/ 	.word	0x00000000
        /*0020*/ 	.short	0x0001
        /*0022*/ 	.short	0x0008
        /*0024*/ 	.byte	0x00, 0xf5, 0x21, 0x00


	//----- nvinfo : EIATTR_KPARAM_INFO
	.align		4
.L_11:
        /*0028*/ 	.byte	0x04, 0x17
        /*002a*/ 	.short	(.L_13 - .L_12)
.L_12:
        /*002c*/ 	.word	0x00000000
        /*0030*/ 	.short	0x0000
        /*0032*/ 	.short	0x0000
        /*0034*/ 	.byte	0x00, 0xf5, 0x21, 0x00


	//----- nvinfo : EIATTR_SPARSE_MMA_MASK
	.align		4
.L_13:
        /*0038*/ 	.byte	0x03, 0x50
        /*003a*/ 	.short	0x0000


	//----- nvinfo : EIATTR_MAXREG_COUNT
	.align		4
        /*003c*/ 	.byte	0x03, 0x1b
        /*003e*/ 	.short	0x00ff


	//----- nvinfo : EIATTR_NUM_BARRIERS
	.align		4
        /*0040*/ 	.byte	0x02, 0x4c
        /*0042*/ 	.byte	0x01
	.zero		1


	//----- nvinfo : EIATTR_MERCURY_ISA_VERSION
	.align		4
        /*0044*/ 	.byte	0x03, 0x5f
        /*0046*/ 	.short	0x0101


	//----- nvinfo : EIATTR_VRC_CTA_INIT_COUNT
	.align		4
        /*0048*/ 	.byte	0x02, 0x4a
	.zero		1
	.zero		1


	//----- nvinfo : EIATTR_EXIT_INSTR_OFFSETS
	.align		4
        /*004c*/ 	.byte	0x04, 0x1c
        /*004e*/ 	.short	(.L_15 - .L_14)


	//   ....[0]....
.L_14:
        /*0050*/ 	.word	0x00002970


	//----- nvinfo : EIATTR_MAX_THREADS
	.align		4
.L_15:
        /*0054*/ 	.byte	0x04, 0x05
        /*0056*/ 	.short	(.L_17 - .L_16)
.L_16:
        /*0058*/ 	.word	0x00000080
        /*005c*/ 	.word	0x00000001
        /*0060*/ 	.word	0x00000001


	//----- nvinfo : EIATTR_CBANK_PARAM_SIZE
	.align		4
.L_17:
        /*0064*/ 	.byte	0x03, 0x19
        /*0066*/ 	.short	0x0018


	//----- nvinfo : EIATTR_PARAM_CBANK
	.align		4
        /*0068*/ 	.byte	0x04, 0x0a
        /*006a*/ 	.short	(.L_19 - .L_18)
	.align		4
.L_18:
        /*006c*/ 	.word	index@(.nv.constant0.main_kernel)
        /*0070*/ 	.short	0x0380
        /*0072*/ 	.short	0x0018


	//----- nvinfo : EIATTR_SW_WAR
	.align		4
.L_19:
        /*0074*/ 	.byte	0x04, 0x36
        /*0076*/ 	.short	(.L_21 - .L_20)
.L_20:
        /*0078*/ 	.word	0x00000008
.L_21:


//--------------------- .nv.callgraph             --------------------------
	.section	.nv.callgraph,"",@"SHT_CUDA_CALLGRAPH"
	.align	4
	.sectionentsize	8
	.align		4
        /*0000*/ 	.word	0x00000000
	.align		4
        /*0004*/ 	.word	0xffffffff
	.align		4
        /*0008*/ 	.word	0x00000000
	.align		4
        /*000c*/ 	.word	0xfffffffe
	.align		4
        /*0010*/ 	.word	0x00000000
	.align		4
        /*0014*/ 	.word	0xfffffffd
	.align		4
        /*0018*/ 	.word	0x00000000
	.align		4
        /*001c*/ 	.word	0xfffffffc


//--------------------- .text.main_kernel         --------------------------
	.section	.text.main_kernel,"ax",@progbits
	.align	128
        .global         main_kernel
        .type           main_kernel,@function
        .size           main_kernel,(.L_x_2 - main_kernel)
        .other          main_kernel,@"STO_CUDA_ENTRY STV_DEFAULT"
main_kernel:
.text.main_kernel:
[----:B------:R-:W-:Y:S01]  /*0000*/  LDC R1, c[0x0][0x37c] ;  /* 0x0000df00ff017b82 */ /* 0x000fe20000000800 */
[----:B------:R-:W1:Y:S07]  /*0010*/  S2R R7, SR_CTAID.X ;  /* 0x0000000000077919 */ /* 0x000e6e0000002500 */
[----:B------:R-:W2:Y:S01]  /*0020*/  LDC.64 R50, c[0x0][0x388] ;  /* 0x0000e200ff327b82 */ /* 0x000ea20000000a00 */
[----:B------:R-:W3:Y:S01]  /*0030*/  LDCU.64 UR8, c[0x0][0x358] ;  /* 0x00006b00ff0877ac */ /* 0x000ee20008000a00 */
[----:B------:R-:W4:Y:S06]  /*0040*/  S2R R0, SR_TID.X ;  /* 0x0000000000007919 */ /* 0x000f2c0000002100 */
[----:B------:R-:W5:Y:S01]  /*0050*/  LDC.64 R48, c[0x0][0x390] ;  /* 0x0000e400ff307b82 */ /* 0x000f620000000a00 */
[----:B-1----:R-:W-:Y:S01]  /*0060*/  IMAD.HI.U32 R44, R7, 0x2aaaaaab, RZ ;  /* 0x2aaaaaab072c7827 */ /* 0x002fe200078e00ff */
[----:B----4-:R-:W-:-:S04]  /*0070*/  SHF.R.U32.HI R2, RZ, 0x2, R0 ;  /* 0x00000002ff027819 */ /* 0x010fc80000011600 */
[----:B------:R-:W-:Y:S02]  /*0080*/  SHF.R.U32.HI R44, RZ, 0x4, R44 ;  /* 0x00000004ff2c7819 */ /* 0x000fe4000001162c */
[----:B------:R-:W-:Y:S01]  /*0090*/  SHF.R.U32.HI R40, RZ, 0x6, R0 ;  /* 0x00000006ff287819 */ /* 0x000fe20000011600 */
[----:B------:R-:W-:Y:S01]  /*00a0*/  IMAD R4, R2, 0x600, RZ ;  /* 0x0000060002047824 */ /* 0x000fe200078e02ff */
[----:B------:R-:W-:Y:S01]  /*00b0*/  LOP3.LUT R43, R0, 0x3, RZ, 0xc0, !PT ;  /* 0x00000003002b7812 */ /* 0x000fe200078ec0ff */
[----:B------:R-:W-:Y:S01]  /*00c0*/  IMAD R3, R44, 0x30000, RZ ;  /* 0x000300002c037824 */ /* 0x000fe200078e02ff */
[----:B------:R-:W-:Y:S01]  /*00d0*/  SHF.L.U32 R6, R0, 0x2, RZ ;  /* 0x0000000200067819 */ /* 0x000fe200000006ff */
[----:B------:R-:W-:Y:S01]  /*00e0*/  IMAD R42, R44, -0x60, R7 ;  /* 0xffffffa02c2a7824 */ /* 0x000fe200078e0207 */
[----:B------:R-:W-:Y:S01]  /*00f0*/  LOP3.LUT R7, R7, 0x7, RZ, 0xc0, !PT ;  /* 0x0000000707077812 */ /* 0x000fe200078ec0ff */
[----:B------:R-:W-:Y:S01]  /*0100*/  IMAD R8, R40, 0x18000, R3 ;  /* 0x0001800028087824 */ /* 0x000fe200078e0203 */
[----:B------:R-:W-:-:S02]  /*0110*/  LOP3.LUT R4, R3, R4, RZ, 0xfc, !PT ;  /* 0x0000000403047212 */ /* 0x000fc400078efcff */
[----:B------:R-:W-:Y:S01]  /*0120*/  SHF.L.U32 R3, R42, 0x4, RZ ;  /* 0x000000042a037819 */ /* 0x000fe200000006ff */
[----:B------:R-:W-:Y:S01]  /*0130*/  IMAD R8, R7, 0x3000, R8 ;  /* 0x0000300007087824 */ /* 0x000fe200078e0208 */
[----:B------:R-:W-:Y:S02]  /*0140*/  LOP3.LUT R41, R6, 0xc, RZ, 0xc0, !PT ;  /* 0x0000000c06297812 */ /* 0x000fe400078ec0ff */
[----:B------:R-:W-:Y:S01]  /*0150*/  LOP3.LUT R3, R3, 0x780, RZ, 0xc0, !PT ;  /* 0x0000078003037812 */ /* 0x000fe200078ec0ff */
[----:B------:R-:W-:Y:S01]  /*0160*/  IMAD R8, R43, 0xc00, R8 ;  /* 0x00000c002b087824 */ /* 0x000fe200078e0208 */
[----:B------:R-:W-:Y:S02]  /*0170*/  LOP3.LUT R2, R2, 0xf, RZ, 0xc0, !PT ;  /* 0x0000000f02027812 */ /* 0x000fe400078ec0ff */
[--C-:B------:R-:W-:Y:S02]  /*0180*/  IADD3 R5, PT, PT, R41, R4, R3.reuse ;  /* 0x0000000429057210 */ /* 0x100fe40007ffe003 */
[----:B------:R-:W-:-:S03]  /*0190*/  IADD3 R3, PT, PT, R2, R8, R3 ;  /* 0x0000000802037210 */ /* 0x000fc60007ffe003 */
[----:B--2---:R-:W-:-:S04]  /*01a0*/  IMAD.WIDE.U32 R50, R5, 0x4, R50 ;  /* 0x0000000405327825 */ /* 0x004fc800078e0032 */
[----:B-----5:R-:W-:Y:S01]  /*01b0*/  IMAD.WIDE.U32 R46, R3, 0x4, R48 ;  /* 0x00000004032e7825 */ /* 0x020fe200078e0030 */
[----:B---3--:R-:W2:Y:S04]  /*01c0*/  LDG.E.128.CONSTANT R8, desc[UR8][R50.64] ;  /* 0x0000000832087981 */ /* 0x008ea8000c1e9d00 */
[----:B------:R-:W3:Y:S04]  /*01d0*/  LDG.E.128.CONSTANT R12, desc[UR8][R50.64+0x30000] ;  /* 0x03000008320c7981 */ /* 0x000ee8000c1e9d00 */
[----:B------:R-:W4:Y:S04]  /*01e0*/  LDG.E.128.CONSTANT R16, desc[UR8][R50.64+0x60000] ;  /* 0x0600000832107981 */ /* 0x000f28000c1e9d00 */
[----:B------:R-:W5:Y:S04]  /*01f0*/  LDG.E.128.CONSTANT R20, desc[UR8][R50.64+0x90000] ;  /* 0x0900000832147981 */ /* 0x000f68000c1e9d00 */
[----:B------:R-:W5:Y:S04]  /*0200*/  LDG.E.CONSTANT R52, desc[UR8][R46.64] ;  /* 0x000000082e347981 */ /* 0x000f68000c1e9900 */
[----:B------:R-:W5:Y:S01]  /*0210*/  LDG.E.CONSTANT R53, desc[UR8][R46.64+0x1800] ;  /* 0x001800082e357981 */ /* 0x000f62000c1e9900 */
[----:B------:R-:W1:Y:S01]  /*0220*/  S2UR UR6, SR_CgaCtaId ;  /* 0x00000000000679c3 */ /* 0x000e620000008800 */
[----:B------:R-:W-:Y:S01]  /*0230*/  UMOV UR4, 0x400 ;  /* 0x0000040000047882 */ /* 0x000fe20000000000 */
[----:B------:R-:W-:Y:S01]  /*0240*/  SHF.L.U32 R45, R0, 0x4, RZ ;  /* 0x00000004002d7819 */ /* 0x000fe200000006ff */
[----:B------:R-:W-:Y:S01]  /*0250*/  UIADD3 UR5, UPT, UPT, UR4, 0x6000, URZ ;  /* 0x0000600004057890 */ /* 0x000fe2000fffe0ff */
[----:B------:R-:W5:Y:S04]  /*0260*/  LDG.E.128.CONSTANT R24, desc[UR8][R50.64+0x40] ;  /* 0x0000400832187981 */ /* 0x000f68000c1e9d00 */
[----:B------:R-:W5:Y:S04]  /*0270*/  LDG.E.128.CONSTANT R28, desc[UR8][R50.64+0x30040] ;  /* 0x03004008321c7981 */ /* 0x000f68000c1e9d00 */
[----:B------:R-:W5:Y:S04]  /*0280*/  LDG.E.128.CONSTANT R32, desc[UR8][R50.64+0x60040] ;  /* 0x0600400832207981 */ /* 0x000f68000c1e9d00 */
[----:B------:R-:W5:Y:S04]  /*0290*/  LDG.E.128.CONSTANT R36, desc[UR8][R50.64+0x90040] ;  /* 0x0900400832247981 */ /* 0x000f68000c1e9d00 */
[----:B------:R-:W5:Y:S01]  /*02a0*/  LDG.E.CONSTANT R56, desc[UR8][R46.64+0x40] ;  /* 0x000040082e387981 */ /* 0x000f62000c1e9900 */
[----:B-1----:R-:W-:-:S03]  /*02b0*/  ULEA UR5, UR6, UR5, 0x18 ;  /* 0x0000000506057291 */ /* 0x002fc6000f8ec0ff */
[----:B------:R-:W5:Y:S01]  /*02c0*/  LDG.E.CONSTANT R57, desc[UR8][R46.64+0x1840] ;  /* 0x001840082e397981 */ /* 0x000f62000c1e9900 */
[----:B------:R-:W-:Y:S02]  /*02d0*/  ULEA UR4, UR6, UR4, 0x18 ;  /* 0x0000000406047291 */ /* 0x000fe4000f8ec0ff */
[----:B------:R-:W-:Y:S02]  /*02e0*/  LEA R4, R0, UR5, 0x3 ;  /* 0x0000000500047c11 */ /* 0x000fe4000f8e18ff */
[----:B------:R-:W-:Y:S01]  /*02f0*/  LOP3.LUT R6, R6, 0xf0, RZ, 0xc0, !PT ;  /* 0x000000f006067812 */ /* 0x000fe200078ec0ff */
[----:B------:R-:W-:Y:S02]  /*0300*/  HFMA2 R59, -RZ, RZ, 0, 0 ;  /* 0x00000000ff3b7431 */ /* 0x000fe400000001ff */
[----:B------:R-:W-:Y:S01]  /*0310*/  HFMA2 R61, -RZ, RZ, 0, 0 ;  /* 0x00000000ff3d7431 */ /* 0x000fe200000001ff */
[----:B------:R-:W-:Y:S02]  /*0320*/  LOP3.LUT R6, R6, 0x400, R45, 0xf8, !PT ;  /* 0x0000040006067812 */ /* 0x000fe400078ef82d */
[----:B------:R-:W-:-:S02]  /*0330*/  CS2R R54, SRZ ;  /* 0x0000000000367805 */ /* 0x000fc4000001ff00 */
[----:B------:R-:W-:Y:S01]  /*0340*/  MOV R5, RZ ;  /* 0x000000ff00057202 */ /* 0x000fe20000000f00 */
[----:B--2---:R-:W-:Y:S04]  /*0350*/  STS.128 [R45+UR4], R8 ;  /* 0x000000082d007988 */ /* 0x004fe80008000c04 */
[----:B---3--:R-:W-:Y:S04]  /*0360*/  STS.128 [R45+UR4+0x800], R12 ;  /* 0x0008000c2d007988 */ /* 0x008fe80008000c04 */
[----:B----4-:R-:W-:Y:S04]  /*0370*/  STS.128 [R45+UR4+0x1000], R16 ;  /* 0x001000102d007988 */ /* 0x010fe80008000c04 */
[----:B-----5:R-:W-:Y:S04]  /*0380*/  STS.128 [R45+UR4+0x1800], R20 ;  /* 0x001800142d007988 */ /* 0x020fe80008000c04 */
[----:B------:R1:W-:Y:S04]  /*0390*/  STS.64 [R4], R52 ;  /* 0x0000003404007388 */ /* 0x0003e80000000a00 */
[----:B------:R-:W0:Y:S04]  /*03a0*/  LDGDEPBAR ;  /* 0x00000000000079af */ /* 0x000e280000000000 */
[----:B------:R-:W-:Y:S04]  /*03b0*/  STS.128 [R45+UR4+0x2000], R24 ;  /* 0x002000182d007988 */ /* 0x000fe80008000c04 */
[----:B------:R-:W-:Y:S04]  /*03c0*/  STS.128 [R45+UR4+0x2800], R28 ;  /* 0x0028001c2d007988 */ /* 0x000fe80008000c04 */
[----:B------:R-:W-:Y:S04]  /*03d0*/  STS.128 [R45+UR4+0x3000], R32 ;  /* 0x003000202d007988 */ /* 0x000fe80008000c04 */
[----:B------:R2:W-:Y:S04]  /*03e0*/  STS.128 [R45+UR4+0x3800], R36 ;  /* 0x003800242d007988 */ /* 0x0005e80008000c04 */
[----:B------:R3:W-:Y:S04]  /*03f0*/  STS.64 [R4+0x400], R56 ;  /* 0x0004003804007388 */ /* 0x0007e80000000a00 */
[----:B------:R-:W0:Y:S01]  /*0400*/  LDGDEPBAR ;  /* 0x00000000000079af */ /* 0x000e220000000000 */
[----:B-1----:R-:W-:-:S02]  /*0410*/  CS2R R52, SRZ ;  /* 0x0000000000347805 */ /* 0x002fc4000001ff00 */
[----:B--2---:R-:W-:Y:S02]  /*0420*/  IADD3 R45, PT, PT, R45, UR4, RZ ;  /* 0x000000042d2d7c10 */ /* 0x004fe4000fffe0ff */
[----:B---3--:R-:W-:-:S07]  /*0430*/  CS2R R56, SRZ ;  /* 0x0000000000387805 */ /* 0x008fce000001ff00 */
.L_x_0:
[----:B------:R-:W-:Y:S01]  /*0440*/  SHF.L.U32 R28, R5, 0x4, RZ ;  /* 0x00000004051c7819 */ /* 0x000fe200000006ff */
[----:B------:R-:W-:Y:S03]  /*0450*/  BAR.SYNC.DEFER_BLOCKING 0x0 ;  /* 0x0000000000007b1d */ /* 0x000fe60000010000 */
[----:B------:R-:W-:Y:S01]  /*0460*/  IADD3 R27, PT, PT, R3, R28, RZ ;  /* 0x0000001c031b7210 */ /* 0x000fe20007ffe0ff */
[----:B------:R-:W-:-:S04]  /*0470*/  IMAD.WIDE R28, R28, 0x4, R50 ;  /* 0x000000041c1c7825 */ /* 0x000fc800078e0232 */
[----:B------:R-:W-:Y:S01]  /*0480*/  IMAD.WIDE.U32 R26, R27, 0x4, R48 ;  /* 0x000000041b1a7825 */ /* 0x000fe200078e0030 */
[----:B------:R-:W2:Y:S04]  /*0490*/  LDG.E.128.CONSTANT R8, desc[UR8][R28.64+0x80] ;  /* 0x000080081c087981 */ /* 0x000ea8000c1e9d00 */
[----:B------:R-:W3:Y:S04]  /*04a0*/  LDG.E.128.CONSTANT R12, desc[UR8][R28.64+0x30080] ;  /* 0x030080081c0c7981 */ /* 0x000ee8000c1e9d00 */
[----:B------:R-:W4:Y:S04]  /*04b0*/  LDG.E.128.CONSTANT R16, desc[UR8][R28.64+0x60080] ;  /* 0x060080081c107981 */ /* 0x000f28000c1e9d00 */
[----:B------:R-:W5:Y:S04]  /*04c0*/  LDG.E.128.CONSTANT R20, desc[UR8][R28.64+0x90080] ;  /* 0x090080081c147981 */ /* 0x000f68000c1e9d00 */
[----:B------:R-:W5:Y:S04]  /*04d0*/  LDG.E.CONSTANT R24, desc[UR8][R26.64+0x80] ;  /* 0x000080081a187981 */ /* 0x000f68000c1e9900 */
[----:B------:R1:W5:Y:S01]  /*04e0*/  LDG.E.CONSTANT R25, desc[UR8][R26.64+0x1880] ;  /* 0x001880081a197981 */ /* 0x000362000c1e9900 */
[----:B------:R-:W-:-:S04]  /*04f0*/  IADD3 R30, PT, PT, R5, 0x2, RZ ;  /* 0x00000002051e7810 */ /* 0x000fc80007ffe0ff */
[----:B------:R-:W-:-:S05]  /*0500*/  LOP3.LUT R31, R30, 0xff, RZ, 0xc0, !PT ;  /* 0x000000ff1e1f7812 */ /* 0x000fca00078ec0ff */
[----:B------:R-:W-:Y:S02]  /*0510*/  IMAD R31, R31, 0xab, RZ ;  /* 0x000000ab1f1f7824 */ /* 0x000fe400078e02ff */
[----:B-1----:R-:W-:-:S03]  /*0520*/  IMAD.HI.U32 R27, R5, -0x55555555, RZ ;  /* 0xaaaaaaab051b7827 */ /* 0x002fc600078e00ff */
[----:B------:R-:W-:Y:S02]  /*0530*/  SHF.R.U32.HI R31, RZ, 0x9, R31 ;  /* 0x00000009ff1f7819 */ /* 0x000fe4000001161f */
[----:B------:R-:W-:Y:S02]  /*0540*/  SHF.R.U32.HI R28, RZ, 0x1, R27 ;  /* 0x00000001ff1c7819 */ /* 0x000fe4000001161b */
[----:B------:R-:W-:-:S04]  /*0550*/  PRMT R31, R31, 0x9910, RZ ;  /* 0x000099101f1f7816 */ /* 0x000fc800000000ff */
[----:B------:R-:W-:-:S04]  /*0560*/  LEA R31, R31, R31, 0x1 ;  /* 0x0000001f1f1f7211 */ /* 0x000fc800078e08ff */
[----:B------:R-:W-:-:S04]  /*0570*/  IADD3 R31, PT, PT, RZ, -R31, RZ ;  /* 0x8000001fff1f7210 */ /* 0x000fc80007ffe0ff */
[----:B------:R-:W-:-:S04]  /*0580*/  PRMT R29, R31, 0x7710, RZ ;  /* 0x000077101f1d7816 */ /* 0x000fc800000000ff */
[----:B------:R-:W-:Y:S02]  /*0590*/  IADD3 R30, PT, PT, R30, R29, RZ ;  /* 0x0000001d1e1e7210 */ /* 0x000fe40007ffe0ff */
[----:B------:R-:W-:Y:S02]  /*05a0*/  SHF.L.U32 R29, R0, 0x1, RZ ;  /* 0x00000001001d7819 */ /* 0x000fe400000006ff */
[----:B------:R-:W-:Y:S02]  /*05b0*/  LOP3.LUT R30, R30, 0xff, RZ, 0xc0, !PT ;  /* 0x000000ff1e1e7812 */ /* 0x000fe400078ec0ff */
[----:B------:R-:W-:Y:S02]  /*05c0*/  LOP3.LUT R29, R29, 0x80, RZ, 0xc0, !PT ;  /* 0x000000801d1d7812 */ /* 0x000fe400078ec0ff */
[C---:B------:R-:W-:Y:S02]  /*05d0*/  LEA R26, R30.reuse, R45, 0xd ;  /* 0x0000002d1e1a7211 */ /* 0x040fe400078e68ff */
[----:B------:R-:W-:-:S03]  /*05e0*/  LEA R30, R30, R4, 0xa ;  /* 0x000000041e1e7211 */ /* 0x000fc600078e50ff */
[----:B--2---:R1:W-:Y:S04]  /*05f0*/  STS.128 [R26], R8 ;  /* 0x000000081a007388 */ /* 0x0043e80000000c00 */
[----:B---3--:R-:W-:Y:S04]  /*0600*/  STS.128 [R26+0x800], R12 ;  /* 0x0008000c1a007388 */ /* 0x008fe80000000c00 */
[----:B----4-:R-:W-:Y:S04]  /*0610*/  STS.128 [R26+0x1000], R16 ;  /* 0x001000101a007388 */ /* 0x010fe80000000c00 */
[----:B-----5:R-:W-:Y:S01]  /*0620*/  STS.128 [R26+0x1800], R20 ;  /* 0x001800141a007388 */ /* 0x020fe20000000c00 */
[----:B-1----:R-:W-:Y:S01]  /*0630*/  IMAD R9, R28, -0x3, R5 ;  /* 0xfffffffd1c097824 */ /* 0x002fe200078e0205 */
[----:B------:R-:W-:-:S02]  /*0640*/  LOP3.LUT R8, R29, 0x3, R0, 0xf8, !PT ;  /* 0x000000031d087812 */ /* 0x000fc400078ef800 */
[----:B------:R-:W-:Y:S01]  /*0650*/  IADD3 R5, PT, PT, R5, 0x1, RZ ;  /* 0x0000000105057810 */ /* 0x000fe20007ffe0ff */
[----:B------:R-:W-:Y:S01]  /*0660*/  STS.64 [R30], R24 ;  /* 0x000000181e007388 */ /* 0x000fe20000000a00 */
[C---:B------:R-:W-:Y:S02]  /*0670*/  LEA R47, R9.reuse, R6, 0xb ;  /* 0x00000006092f7211 */ /* 0x040fe400078e58ff */
[----:B------:R-:W-:Y:S01]  /*0680*/  LEA R8, R9, R8, 0x8 ;  /* 0x0000000809087211 */ /* 0x000fe200078e40ff */
[----:B------:R-:W0:Y:S01]  /*0690*/  LDGDEPBAR ;  /* 0x00000000000079af */ /* 0x000e220000000000 */
[----:B------:R-:W-:Y:S02]  /*06a0*/  LEA R47, R47, UR4, 0x2 ;  /* 0x000000042f2f7c11 */ /* 0x000fe4000f8e10ff */
[----:B------:R-:W-:Y:S02]  /*06b0*/  LEA R46, R8, UR5, 0x2 ;  /* 0x00000005082e7c11 */ /* 0x000fe4000f8e10ff */
[----:B------:R-:W-:Y:S01]  /*06c0*/  ISETP.NE.AND P0, PT, R5, 0x6, PT ;  /* 0x000000060500780c */ /* 0x000fe20003f05270 */
[----:B------:R-:W-:-:S04]  /*06d0*/  DEPBAR.LE SB0, 0x2 ;  /* 0x000080800000791a */ /* 0x000fc80000000000 */
[----:B------:R-:W-:Y:S06]  /*06e0*/  BAR.SYNC.DEFER_BLOCKING 0x0 ;  /* 0x0000000000007b1d */ /* 0x000fec0000010000 */
[----:B------:R-:W-:Y:S04]  /*06f0*/  LDS R12, [R46] ;  /* 0x000000002e0c7984 */ /* 0x000fe80000000800 */
[----:B------:R-:W1:Y:S04]  /*0700*/  LDS.128 R24, [R47] ;  /* 0x000000002f187984 */ /* 0x000e680000000c00 */
[----:B------:R-:W2:Y:S04]  /*0710*/  LDS.128 R28, [R47+0x400] ;  /* 0x000400002f1c7984 */ /* 0x000ea80000000c00 */
[----:B------:R-:W3:Y:S04]  /*0720*/  LDS R11, [R46+0x10] ;  /* 0x000010002e0b7984 */ /* 0x000ee80000000800 */
[----:B------:R-:W4:Y:S04]  /*0730*/  LDS.128 R32, [R47+0x800] ;  /* 0x000800002f207984 */ /* 0x000f280000000c00 */
[----:B------:R-:W5:Y:S04]  /*0740*/  LDS.128 R36, [R47+0xc00] ;  /* 0x000c00002f247984 */ /* 0x000f680000000c00 */
[----:B------:R-:W5:Y:S04]  /*0750*/  LDS R8, [R46+0x20] ;  /* 0x000020002e087984 */ /* 0x000f680000000800 */
[----:B------:R-:W5:Y:S04]  /*0760*/  LDS R10, [R46+0x30] ;  /* 0x000030002e0a7984 */ /* 0x000f680000000800 */
[----:B------:R-:W5:Y:S01]  /*0770*/  LDS R17, [R46+0x40] ;  /* 0x000040002e117984 */ /* 0x000f620000000800 */
[----:B-1----:R-:W-:-:S03]  /*0780*/  FFMA R9, R24, R12, R59 ;  /* 0x0000000c18097223 */ /* 0x002fc6000000003b */
[----:B------:R-:W1:Y:S01]  /*0790*/  LDS R59, [R46+0x50] ;  /* 0x000050002e3b7984 */ /* 0x000e620000000800 */
[-C--:B--2---:R-:W-:Y:S01]  /*07a0*/  FFMA R14, R12, R28.reuse, R53 ;  /* 0x0000001c0c0e7223 */ /* 0x084fe20000000035 */
[----:B---3--:R-:W-:Y:S01]  /*07b0*/  FFMA R61, R24, R11, R61 ;  /* 0x0000000b183d7223 */ /* 0x008fe2000000003d */
[C---:B------:R-:W-:Y:S02]  /*07c0*/  FFMA R28, R11.reuse, R28, R52 ;  /* 0x0000001c0b1c7223 */ /* 0x040fe40000000034 */
[----:B------:R-:W2:Y:S01]  /*07d0*/  LDS R52, [R46+0x60] ;  /* 0x000060002e347984 */ /* 0x000ea20000000800 */
[CC--:B----4-:R-:W-:Y:S01]  /*07e0*/  FFMA R53, R11.reuse, R32.reuse, R54 ;  /* 0x000000200b357223 */ /* 0x0d0fe20000000036 */
[C---:B------:R-:W-:Y:S02]  /*07f0*/  FFMA R55, R12.reuse, R32, R55 ;  /* 0x000000200c377223 */ /* 0x040fe40000000037 */
[----:B------:R-:W-:Y:S01]  /*0800*/  LDS R32, [R46+0xa0] ;  /* 0x0000a0002e207984 */ /* 0x000fe20000000800 */
[-C--:B-----5:R-:W-:Y:S01]  /*0810*/  FFMA R11, R11, R36.reuse, R56 ;  /* 0x000000240b0b7223 */ /* 0x0a0fe20000000038 */
[----:B------:R-:W-:-:S02]  /*0820*/  FFMA R12, R12, R36, R57 ;  /* 0x000000240c0c7223 */ /* 0x000fc40000000039 */
[----:B------:R-:W3:Y:S01]  /*0830*/  LDS R36, [R46+0x70] ;  /* 0x000070002e247984 */ /* 0x000ee20000000800 */
[C---:B------:R-:W-:Y:S01]  /*0840*/  FFMA R19, R8.reuse, R29, R14 ;  /* 0x0000001d08137223 */ /* 0x040fe2000000000e */
[C---:B------:R-:W-:Y:S01]  /*0850*/  FFMA R21, R8.reuse, R33, R55 ;  /* 0x0000002108157223 */ /* 0x040fe20000000037 */
[C---:B------:R-:W-:Y:S01]  /*0860*/  FFMA R16, R8.reuse, R25, R9 ;  /* 0x0000001908107223 */ /* 0x040fe20000000009 */
[----:B------:R-:W-:Y:S01]  /*0870*/  FFMA R23, R8, R37, R12 ;  /* 0x0000002508177223 */ /* 0x000fe2000000000c */
[C---:B------:R-:W-:Y:S01]  /*0880*/  FFMA R24, R10.reuse, R25, R61 ;  /* 0x000000190a187223 */ /* 0x040fe2000000003d */
[C---:B------:R-:W-:Y:S01]  /*0890*/  FFMA R29, R10.reuse, R29, R28 ;  /* 0x0000001d0a1d7223 */ /* 0x040fe2000000001c */
[C---:B------:R-:W-:Y:S01]  /*08a0*/  FFMA R53, R10.reuse, R33, R53 ;  /* 0x000000210a357223 */ /* 0x040fe20000000035 */
[----:B------:R-:W-:Y:S01]  /*08b0*/  FFMA R55, R10, R37, R11 ;  /* 0x000000250a377223 */ /* 0x000fe2000000000b */
[----:B------:R-:W-:Y:S01]  /*08c0*/  LDS R33, [R46+0x90] ;  /* 0x000090002e217984 */ /* 0x000fe20000000800 */
[C---:B------:R-:W-:Y:S01]  /*08d0*/  FFMA R57, R17.reuse, R26, R16 ;  /* 0x0000001a11397223 */ /* 0x040fe20000000010 */
[C---:B------:R-:W-:Y:S01]  /*08e0*/  FFMA R54, R17.reuse, R30, R19 ;  /* 0x0000001e11367223 */ /* 0x040fe20000000013 */
[C---:B------:R-:W-:Y:S01]  /*08f0*/  FFMA R56, R17.reuse, R34, R21 ;  /* 0x0000002211387223 */ /* 0x040fe20000000015 */
[----:B------:R-:W-:Y:S01]  /*0900*/  LDS R37, [R46+0x80] ;  /* 0x000080002e257984 */ /* 0x000fe20000000800 */
[----:B------:R-:W-:-:S03]  /*0910*/  FFMA R58, R17, R38, R23 ;  /* 0x00000026113a7223 */ /* 0x000fc60000000017 */
[----:B------:R-:W4:Y:S04]  /*0920*/  LDS.128 R8, [R47+0x10] ;  /* 0x000010002f087984 */ /* 0x000f280000000c00 */
[----:B------:R-:W5:Y:S01]  /*0930*/  LDS R28, [R46+0xb0] ;  /* 0x0000b0002e1c7984 */ /* 0x000f620000000800 */
[C---:B-1----:R-:W-:Y:S01]  /*0940*/  FFMA R34, R59.reuse, R34, R53 ;  /* 0x000000223b227223 */ /* 0x042fe20000000035 */
[C---:B------:R-:W-:Y:S02]  /*0950*/  FFMA R61, R59.reuse, R26, R24 ;  /* 0x0000001a3b3d7223 */ /* 0x040fe40000000018 */
[----:B------:R-:W1:Y:S01]  /*0960*/  LDS.128 R16, [R47+0x810] ;  /* 0x000810002f107984 */ /* 0x000e620000000c00 */
[C---:B------:R-:W-:Y:S01]  /*0970*/  FFMA R30, R59.reuse, R30, R29 ;  /* 0x0000001e3b1e7223 */ /* 0x040fe2000000001d */
[----:B------:R-:W-:-:S02]  /*0980*/  FFMA R38, R59, R38, R55 ;  /* 0x000000263b267223 */ /* 0x000fc40000000037 */
[----:B------:R-:W1:Y:S01]  /*0990*/  LDS.128 R12, [R47+0x410] ;  /* 0x000410002f0c7984 */ /* 0x000e620000000c00 */
[----:B--2---:R-:W-:-:S03]  /*09a0*/  FFMA R57, R52, R27, R57 ;  /* 0x0000001b34397223 */ /* 0x004fc60000000039 */
[----:B------:R-:W2:Y:S01]  /*09b0*/  LDS.128 R20, [R47+0xc10] ;  /* 0x000c10002f147984 */ /* 0x000ea20000000c00 */
[C---:B------:R-:W-:Y:S01]  /*09c0*/  FFMA R56, R52.reuse, R35, R56 ;  /* 0x0000002334387223 */ /* 0x040fe20000000038 */
[C---:B------:R-:W-:Y:S01]  /*09d0*/  FFMA R54, R52.reuse, R31, R54 ;  /* 0x0000001f34367223 */ /* 0x040fe20000000036 */
[----:B------:R-:W-:Y:S01]  /*09e0*/  FFMA R29, R52, R39, R58 ;  /* 0x00000027341d7223 */ /* 0x000fe2000000003a */
[----:B------:R-:W2:Y:S01]  /*09f0*/  LDS R25, [R46+0xc0] ;  /* 0x0000c0002e197984 */ /* 0x000ea20000000800 */
[----:B---3--:R-:W-:-:S03]  /*0a00*/  FFMA R24, R36, R27, R61 ;  /* 0x0000001b24187223 */ /* 0x008fc6000000003d */
[----:B------:R-:W3:Y:S01]  /*0a10*/  LDS R53, [R46+0xd0] ;  /* 0x0000d0002e357984 */ /* 0x000ee20000000800 */
[C---:B------:R-:W-:Y:S01]  /*0a20*/  FFMA R30, R36.reuse, R31, R30 ;  /* 0x0000001f241e7223 */ /* 0x040fe2000000001e */
[C---:B------:R-:W-:Y:S01]  /*0a30*/  FFMA R34, R36.reuse, R35, R34 ;  /* 0x0000002324227223 */ /* 0x040fe20000000022 */
[----:B------:R-:W-:Y:S01]  /*0a40*/  FFMA R38, R36, R39, R38 ;  /* 0x0000002724267223 */ /* 0x000fe20000000026 */
[----:B------:R-:W-:Y:S01]  /*0a50*/  LDS R52, [R46+0x120] ;  /* 0x000120002e347984 */ /* 0x000fe20000000800 */
[C---:B----4-:R-:W-:Y:S01]  /*0a60*/  FFMA R57, R8.reuse, R37, R57 ;  /* 0x0000002508397223 */ /* 0x050fe20000000039 */
[----:B------:R-:W-:-:S03]  /*0a70*/  FFMA R27, R8, R33, R24 ;  /* 0x00000021081b7223 */ /* 0x000fc60000000018 */
[-C--:B------:R-:W-:Y:S01]  /*0a80*/  FFMA R24, R32, R9.reuse, R57 ;  /* 0x0000000920187223 */ /* 0x080fe20000000039 */
[----:B-----5:R-:W-:Y:S01]  /*0a90*/  FFMA R8, R28, R9, R27 ;  /* 0x000000091c087223 */ /* 0x020fe2000000001b */
[-C--:B-1----:R-:W-:Y:S01]  /*0aa0*/  FFMA R9, R37, R16.reuse, R56 ;  /* 0x0000001025097223 */ /* 0x082fe20000000038 */
[----:B------:R-:W-:Y:S02]  /*0ab0*/  FFMA R31, R33, R16, R34 ;  /* 0x00000010211f7223 */ /* 0x000fe40000000022 */
[----:B------:R-:W1:Y:S01]  /*0ac0*/  LDS R16, [R46+0xe0] ;  /* 0x0000e0002e107984 */ /* 0x000e620000000800 */
[-C--:B------:R-:W-:Y:S01]  /*0ad0*/  FFMA R54, R37, R12.reuse, R54 ;  /* 0x0000000c25367223 */ /* 0x080fe20000000036 */
[C---:B------:R-:W-:Y:S01]  /*0ae0*/  FFMA R30, R33.reuse, R12, R30 ;  /* 0x0000000c211e7223 */ /* 0x040fe2000000001e */
[-C--:B--2---:R-:W-:Y:S01]  /*0af0*/  FFMA R38, R33, R20.reuse, R38 ;  /* 0x0000001421267223 */ /* 0x084fe20000000026 */
[----:B------:R-:W-:Y:S01]  /*0b00*/  FFMA R12, R37, R20, R29 ;  /* 0x00000014250c7223 */ /* 0x000fe2000000001d */
[-C--:B------:R-:W-:Y:S01]  /*0b10*/  FFMA R29, R32, R17.reuse, R9 ;  /* 0x00000011201d7223 */ /* 0x080fe20000000009 */
[----:B------:R-:W2:Y:S01]  /*0b20*/  LDS R20, [R46+0xf0] ;  /* 0x0000f0002e147984 */ /* 0x000ea20000000800 */
[----:B------:R-:W-:Y:S01]  /*0b30*/  FFMA R17, R28, R17, R31 ;  /* 0x000000111c117223 */ /* 0x000fe2000000001f */
[C---:B------:R-:W-:Y:S01]  /*0b40*/  FFMA R27, R32.reuse, R13, R54 ;  /* 0x0000000d201b7223 */ /* 0x040fe20000000036 */
[-C--:B------:R-:W-:Y:S01]  /*0b50*/  FFMA R31, R32, R21.reuse, R12 ;  /* 0x00000015201f7223 */ /* 0x080fe2000000000c */
[C---:B------:R-:W-:Y:S01]  /*0b60*/  FFMA R57, R28.reuse, R21, R38 ;  /* 0x000000151c397223 */ /* 0x040fe20000000026 */
[----:B------:R-:W-:Y:S01]  /*0b70*/  LDS R12, [R46+0x130] ;  /* 0x000130002e0c7984 */ /* 0x000fe20000000800 */
[C---:B------:R-:W-:Y:S01]  /*0b80*/  FFMA R55, R25.reuse, R10, R24 ;  /* 0x0000000a19377223 */ /* 0x040fe20000000018 */
[C---:B------:R-:W-:Y:S01]  /*0b90*/  FFMA R54, R25.reuse, R14, R27 ;  /* 0x0000000e19367223 */ /* 0x040fe2000000001b */
[C---:B------:R-:W-:Y:S01]  /*0ba0*/  FFMA R56, R25.reuse, R18, R29 ;  /* 0x0000001219387223 */ /* 0x040fe2000000001d */
[----:B------:R-:W-:Y:S01]  /*0bb0*/  LDS R21, [R46+0x110] ;  /* 0x000110002e157984 */ /* 0x000fe20000000800 */
[----:B------:R-:W-:Y:S01]  /*0bc0*/  FFMA R58, R25, R22, R31 ;  /* 0x00000016193a7223 */ /* 0x000fe2000000001f */
[----:B------:R-:W-:Y:S01]  /*0bd0*/  FFMA R13, R28, R13, R30 ;  /* 0x0000000d1c0d7223 */ /* 0x000fe2000000001e */
[C---:B---3--:R-:W-:Y:S01]  /*0be0*/  FFMA R18, R53.reuse, R18, R17 ;  /* 0x0000001235127223 */ /* 0x048fe20000000011 */
[----:B------:R-:W3:Y:S01]  /*0bf0*/  LDS.128 R36, [R47+0x20] ;  /* 0x000020002f247984 */ /* 0x000ee20000000c00 */
[C---:B------:R-:W-:Y:S01]  /*0c00*/  FFMA R59, R53.reuse, R10, R8 ;  /* 0x0000000a353b7223 */ /* 0x040fe20000000008 */
[C---:B------:R-:W-:Y:S01]  /*0c10*/  FFMA R14, R53.reuse, R14, R13 ;  /* 0x0000000e350e7223 */ /* 0x040fe2000000000d */
[----:B------:R-:W-:Y:S01]  /*0c20*/  FFMA R22, R53, R22, R57 ;  /* 0x0000001635167223 */ /* 0x000fe20000000039 */
[----:B------:R-:W4:Y:S04]  /*0c30*/  LDS R9, [R46+0x100] ;  /* 0x000100002e097984 */ /* 0x000f280000000800 */
[----:B------:R-:W5:Y:S04]  /*0c40*/  LDS.128 R24, [R47+0x820] ;  /* 0x000820002f187984 */ /* 0x000f680000000c00 */
[----:B------:R-:W5:Y:S04]  /*0c50*/  LDS.128 R32, [R47+0x420] ;  /* 0x000420002f207984 */ /* 0x000f680000000c00 */
[----:B------:R-:W5:Y:S01]  /*0c60*/  LDS.128 R28, [R47+0xc20] ;  /* 0x000c20002f1c7984 */ /* 0x000f620000000c00 */
[----:B-1----:R-:W-:-:S03]  /*0c70*/  FFMA R55, R16, R11, R55 ;  /* 0x0000000b10377223 */ /* 0x002fc60000000037 */
[----:B------:R-:W1:Y:S01]  /*0c80*/  LDS R17, [R46+0x140] ;  /* 0x000140002e117984 */ /* 0x000e620000000800 */
[C---:B------:R-:W-:Y:S01]  /*0c90*/  FFMA R56, R16.reuse, R19, R56 ;  /* 0x0000001310387223 */ /* 0x040fe20000000038 */
[C---:B------:R-:W-:Y:S01]  /*0ca0*/  FFMA R54, R16.reuse, R15, R54 ;  /* 0x0000000f10367223 */ /* 0x040fe20000000036 */
[----:B------:R-:W-:Y:S01]  /*0cb0*/  FFMA R13, R16, R23, R58 ;  /* 0x00000017100d7223 */ /* 0x000fe2000000003a */
[----:B------:R-:W1:Y:S01]  /*0cc0*/  LDS R53, [R46+0x150] ;  /* 0x000150002e357984 */ /* 0x000e620000000800 */
[C---:B--2---:R-:W-:Y:S01]  /*0cd0*/  FFMA R8, R20.reuse, R11, R59 ;  /* 0x0000000b14087223 */ /* 0x044fe2000000003b */
[C---:B------:R-:W-:Y:S01]  /*0ce0*/  FFMA R18, R20.reuse, R19, R18 ;  /* 0x0000001314127223 */ /* 0x040fe20000000012 */
[C---:B------:R-:W-:Y:S01]  /*0cf0*/  FFMA R14, R20.reuse, R15, R14 ;  /* 0x0000000f140e7223 */ /* 0x040fe2000000000e */
[----:B------:R-:W-:Y:S01]  /*0d00*/  FFMA R22, R20, R23, R22 ;  /* 0x0000001714167223 */ /* 0x000fe20000000016 */
[----:B---3--:R-:W-:-:S04]  /*0d10*/  FFMA R11, R36, R21, R8 ;  /* 0x00000015240b7223 */ /* 0x008fc80000000008 */
[----:B------:R-:W-:Y:S01]  /*0d20*/  FFMA R20, R12, R37, R11 ;  /* 0x000000250c147223 */ /* 0x000fe2000000000b */
[----:B----4-:R-:W-:Y:S01]  /*0d30*/  FFMA R55, R36, R9, R55 ;  /* 0x0000000924377223 */ /* 0x010fe20000000037 */
[-C--:B-----5:R-:W-:Y:S01]  /*0d40*/  FFMA R11, R9, R24.reuse, R56 ;  /* 0x00000018090b7223 */ /* 0x0a0fe20000000038 */
[----:B------:R-:W-:Y:S02]  /*0d50*/  FFMA R15, R21, R24, R18 ;  /* 0x00000018150f7223 */ /* 0x000fe40000000012 */
[C---:B------:R-:W-:Y:S01]  /*0d60*/  FFMA R16, R52.reuse, R37, R55 ;  /* 0x0000002534107223 */ /* 0x040fe20000000037 */
[----:B------:R-:W2:Y:S01]  /*0d70*/  LDS R24, [R46+0x160] ;  /* 0x000160002e187984 */ /* 0x000ea20000000800 */
[-C--:B------:R-:W-:Y:S01]  /*0d80*/  FFMA R54, R9, R32.reuse, R54 ;  /* 0x0000002009367223 */ /* 0x080fe20000000036 */
[----:B------:R-:W-:Y:S02]  /*0d90*/  FFMA R14, R21, R32, R14 ;  /* 0x00000020150e7223 */ /* 0x000fe4000000000e */
[----:B------:R-:W-:Y:S01]  /*0da0*/  LDS R55, [R46+0x180] ;  /* 0x000180002e377984 */ /* 0x000fe20000000800 */
[-C--:B------:R-:W-:Y:S01]  /*0db0*/  FFMA R8, R9, R28.reuse, R13 ;  /* 0x0000001c09087223 */ /* 0x080fe2000000000d */
[----:B------:R-:W-:Y:S01]  /*0dc0*/  FFMA R22, R21, R28, R22 ;  /* 0x0000001c15167223 */ /* 0x000fe20000000016 */
[C---:B------:R-:W-:Y:S01]  /*0dd0*/  FFMA R19, R52.reuse, R33, R54 ;  /* 0x0000002134137223 */ /* 0x040fe20000000036 */
[----:B------:R-:W3:Y:S01]  /*0de0*/  LDS R28, [R46+0x170] ;  /* 0x000170002e1c7984 */ /* 0x000ee20000000800 */
[----:B------:R-:W-:Y:S01]  /*0df0*/  FFMA R21, R52, R25, R11 ;  /* 0x0000001934157223 */ /* 0x000fe2000000000b */
[C---:B------:R-:W-:Y:S01]  /*0e00*/  FFMA R33, R12.reuse, R33, R14 ;  /* 0x000000210c217223 */ /* 0x040fe2000000000e */
[----:B------:R-:W-:Y:S01]  /*0e10*/  FFMA R25, R12, R25, R15 ;  /* 0x000000190c197223 */ /* 0x000fe2000000000f */
[-C--:B------:R-:W-:Y:S01]  /*0e20*/  FFMA R23, R52, R29.reuse, R8 ;  /* 0x0000001d34177223 */ /* 0x080fe20000000008 */
[----:B------:R-:W-:Y:S01]  /*0e30*/  FFMA R57, R12, R29, R22 ;  /* 0x0000001d0c397223 */ /* 0x000fe20000000016 */
[----:B------:R-:W-:Y:S01]  /*0e40*/  LDS R37, [R46+0x190] ;  /* 0x000190002e257984 */ /* 0x000fe20000000800 */
[C---:B-1----:R-:W-:Y:S01]  /*0e50*/  FFMA R29, R17.reuse, R38, R16 ;  /* 0x00000026111d7223 */ /* 0x042fe20000000010 */
[C---:B------:R-:W-:Y:S01]  /*0e60*/  FFMA R32, R17.reuse, R34, R19 ;  /* 0x0000002211207223 */ /* 0x040fe20000000013 */
[C---:B------:R-:W-:Y:S01]  /*0e70*/  FFMA R36, R17.reuse, R26, R21 ;  /* 0x0000001a11247223 */ /* 0x040fe20000000015 */
[----:B------:R-:W1:Y:S01]  /*0e80*/  LDS.128 R8, [R47+0x30] ;  /* 0x000030002f087984 */ /* 0x000e620000000c00 */
[----:B------:R-:W-:Y:S01]  /*0e90*/  FFMA R56, R17, R30, R23 ;  /* 0x0000001e11387223 */ /* 0x000fe20000000017 */
[C---:B------:R-:W-:Y:S01]  /*0ea0*/  FFMA R59, R53.reuse, R38, R20 ;  /* 0x00000026353b7223 */ /* 0x040fe20000000014 */
[C---:B------:R-:W-:Y:S01]  /*0eb0*/  FFMA R34, R53.reuse, R34, R33 ;  /* 0x0000002235227223 */ /* 0x040fe20000000021 */
[----:B------:R-:W4:Y:S01]  /*0ec0*/  LDS.128 R12, [R47+0x430] ;  /* 0x000430002f0c7984 */ /* 0x000f220000000c00 */
[C---:B------:R-:W-:Y:S01]  /*0ed0*/  FFMA R38, R53.reuse, R26, R25 ;  /* 0x0000001a35267223 */ /* 0x040fe20000000019 */
[----:B------:R-:W-:-:S02]  /*0ee0*/  FFMA R58, R53, R30, R57 ;  /* 0x0000001e353a7223 */ /* 0x000fc40000000039 */
[----:B------:R-:W5:Y:S04]  /*0ef0*/  LDS R52, [R46+0x1b0] ;  /* 0x0001b0002e347984 */ /* 0x000f680000000800 */
[----:B------:R-:W5:Y:S04]  /*0f00*/  LDS R54, [R46+0x1a0] ;  /* 0x0001a0002e367984 */ /* 0x000f680000000800 */
[----:B------:R-:W5:Y:S04]  /*0f10*/  LDS.128 R16, [R47+0x830] ;  /* 0x000830002f107984 */ /* 0x000f680000000c00 */
[----:B------:R-:W5:Y:S01]  /*0f20*/  LDS.128 R20, [R47+0xc30] ;  /* 0x000c30002f147984 */ /* 0x000f620000000c00 */
[C---:B--2---:R-:W-:Y:S01]  /*0f30*/  FFMA R53, R24.reuse, R39, R29 ;  /* 0x0000002718357223 */ /* 0x044fe2000000001d */
[----:B------:R-:W-:-:S02]  /*0f40*/  FFMA R32, R24, R35, R32 ;  /* 0x0000002318207223 */ /* 0x000fc40000000020 */
[----:B------:R-:W2:Y:S01]  /*0f50*/  LDS R33, [R46+0x1c0] ;  /* 0x0001c0002e217984 */ /* 0x000ea20000000800 */
[C---:B------:R-:W-:Y:S01]  /*0f60*/  FFMA R36, R24.reuse, R27, R36 ;  /* 0x0000001b18247223 */ /* 0x040fe20000000024 */
[----:B------:R-:W-:Y:S02]  /*0f70*/  FFMA R29, R24, R31, R56 ;  /* 0x0000001f181d7223 */ /* 0x000fe40000000038 */
[----:B------:R-:W2:Y:S01]  /*0f80*/  LDS R25, [R46+0x1d0] ;  /* 0x0001d0002e197984 */ /* 0x000ea20000000800 */
[C---:B---3--:R-:W-:Y:S01]  /*0f90*/  FFMA R24, R28.reuse, R39, R59 ;  /* 0x000000271c187223 */ /* 0x048fe2000000003b */
[C---:B------:R-:W-:Y:S02]  /*0fa0*/  FFMA R34, R28.reuse, R35, R34 ;  /* 0x000000231c227223 */ /* 0x040fe40000000022 */
[----:B------:R-:W3:Y:S01]  /*0fb0*/  LDS R30, [R46+0x1e0] ;  /* 0x0001e0002e1e7984 */ /* 0x000ee20000000800 */
[C---:B------:R-:W-:Y:S01]  /*0fc0*/  FFMA R38, R28.reuse, R27, R38 ;  /* 0x0000001b1c267223 */ /* 0x040fe20000000026 */
[----:B------:R-:W-:-:S02]  /*0fd0*/  FFMA R58, R28, R31, R58 ;  /* 0x0000001f1c3a7223 */ /* 0x000fc4000000003a */
[----:B------:R-:W3:Y:S01]  /*0fe0*/  LDS R26, [R46+0x1f0] ;  /* 0x0001f0002e1a7984 */ /* 0x000ee20000000800 */
[C---:B-1----:R-:W-:Y:S01]  /*0ff0*/  FFMA R27, R8.reuse, R37, R24 ;  /* 0x00000025081b7223 */ /* 0x042fe20000000018 */
[----:B------:R-:W-:Y:S01]  /*1000*/  FFMA R53, R8, R55, R53 ;  /* 0x0000003708357223 */ /* 0x000fe20000000035 */
[-C--:B----4-:R-:W-:Y:S01]  /*1010*/  FFMA R32, R55, R12.reuse, R32 ;  /* 0x0000000c37207223 */ /* 0x090fe20000000020 */
[----:B------:R-:W-:Y:S01]  /*1020*/  FFMA R12, R37, R12, R34 ;  /* 0x0000000c250c7223 */ /* 0x000fe20000000022 */
[----:B-----5:R-:W-:-:S03]  /*1030*/  FFMA R28, R52, R9, R27 ;  /* 0x00000009341c7223 */ /* 0x020fc6000000001b */
[----:B------:R-:W-:Y:S01]  /*1040*/  FFMA R31, R52, R13, R12 ;  /* 0x0000000d341f7223 */ /* 0x000fe2000000000c */
[C---:B------:R-:W-:Y:S01]  /*1050*/  FFMA R24, R54.reuse, R9, R53 ;  /* 0x0000000936187223 */ /* 0x040fe20000000035 */
[C---:B------:R-:W-:Y:S01]  /*1060*/  FFMA R27, R54.reuse, R13, R32 ;  /* 0x0000000d361b7223 */ /* 0x040fe20000000020 */
[-C--:B------:R-:W-:Y:S01]  /*1070*/  FFMA R9, R55, R16.reuse, R36 ;  /* 0x0000001037097223 */ /* 0x080fe20000000024 */
[----:B------:R-:W-:Y:S01]  /*1080*/  FFMA R13, R37, R16, R38 ;  /* 0x00000010250d7223 */ /* 0x000fe20000000026 */
[-C--:B------:R-:W-:Y:S01]  /*1090*/  FFMA R8, R55, R20.reuse, R29 ;  /* 0x0000001437087223 */ /* 0x080fe2000000001d */
[----:B------:R-:W-:Y:S01]  /*10a0*/  FFMA R20, R37, R20, R58 ;  /* 0x0000001425147223 */ /* 0x000fe2000000003a */
[-C--:B------:R-:W-:Y:S01]  /*10b0*/  FFMA R9, R54, R17.reuse, R9 ;  /* 0x0000001136097223 */ /* 0x080fe20000000009 */
[----:B------:R-:W-:Y:S01]  /*10c0*/  FFMA R13, R52, R17, R13 ;  /* 0x00000011340d7223 */ /* 0x000fe2000000000d */
[-C--:B------:R-:W-:Y:S01]  /*10d0*/  FFMA R17, R54, R21.reuse, R8 ;  /* 0x0000001536117223 */ /* 0x080fe20000000008 */
[----:B------:R-:W-:Y:S01]  /*10e0*/  FFMA R21, R52, R21, R20 ;  /* 0x0000001534157223 */ /* 0x000fe20000000014 */
[C---:B--2---:R-:W-:Y:S01]  /*10f0*/  FFMA R8, R33.reuse, R14, R27 ;  /* 0x0000000e21087223 */ /* 0x044fe2000000001b */
[C---:B------:R-:W-:Y:S01]  /*1100*/  FFMA R12, R33.reuse, R18, R9 ;  /* 0x00000012210c7223 */ /* 0x040fe20000000009 */
[C---:B------:R-:W-:Y:S01]  /*1110*/  FFMA R16, R33.reuse, R22, R17 ;  /* 0x0000001621107223 */ /* 0x040fe20000000011 */
[-C--:B------:R-:W-:Y:S01]  /*1120*/  FFMA R59, R33, R10.reuse, R24 ;  /* 0x0000000a213b7223 */ /* 0x080fe20000000018 */
[C---:B------:R-:W-:Y:S01]  /*1130*/  FFMA R61, R25.reuse, R10, R28 ;  /* 0x0000000a193d7223 */ /* 0x040fe2000000001c */
[C---:B------:R-:W-:Y:S01]  /*1140*/  FFMA R14, R25.reuse, R14, R31 ;  /* 0x0000000e190e7223 */ /* 0x040fe2000000001f */
[C---:B------:R-:W-:Y:S01]  /*1150*/  FFMA R18, R25.reuse, R18, R13 ;  /* 0x0000001219127223 */ /* 0x040fe2000000000d */
[----:B------:R-:W-:Y:S01]  /*1160*/  FFMA R22, R25, R22, R21 ;  /* 0x0000001619167223 */ /* 0x000fe20000000015 */
[C---:B---3--:R-:W-:Y:S01]  /*1170*/  FFMA R59, R30.reuse, R11, R59 ;  /* 0x0000000b1e3b7223 */ /* 0x048fe2000000003b */
[C---:B------:R-:W-:Y:S01]  /*1180*/  FFMA R53, R30.reuse, R15, R8 ;  /* 0x0000000f1e357223 */ /* 0x040fe20000000008 */
[C---:B------:R-:W-:Y:S01]  /*1190*/  FFMA R55, R30.reuse, R19, R12 ;  /* 0x000000131e377223 */ /* 0x040fe2000000000c */
[----:B------:R-:W-:Y:S01]  /*11a0*/  FFMA R57, R30, R23, R16 ;  /* 0x000000171e397223 */ /* 0x000fe20000000010 */
[C---:B------:R-:W-:Y:S01]  /*11b0*/  FFMA R61, R26.reuse, R11, R61 ;  /* 0x0000000b1a3d7223 */ /* 0x040fe2000000003d */
[C---:B------:R-:W-:Y:S01]  /*11c0*/  FFMA R52, R26.reuse, R15, R14 ;  /* 0x0000000f1a347223 */ /* 0x040fe2000000000e */
[C---:B------:R-:W-:Y:S01]  /*11d0*/  FFMA R54, R26.reuse, R19, R18 ;  /* 0x000000131a367223 */ /* 0x040fe20000000012 */
[----:B------:R-:W-:Y:S01]  /*11e0*/  FFMA R56, R26, R23, R22 ;  /* 0x000000171a387223 */ /* 0x000fe20000000016 */
[----:B------:R-:W-:Y:S06]  /*11f0*/  @P0 BRA `(.L_x_0) ;  /* 0xfffffff000900947 */ /* 0x000fec000383ffff */
[----:B------:R-:W-:-:S04]  /*1200*/  DEPBAR.LE SB0, 0x1 ;  /* 0x000080400000791a */ /* 0x000fc80000000000 */
[----:B------:R-:W-:Y:S01]  /*1210*/  SHF.L.U32 R3, R2, 0x6, RZ ;  /* 0x0000000602037819 */ /* 0x000fe200000006ff */
[C---:B------:R-:W-:Y:S01]  /*1220*/  IMAD R43, R40.reuse, 0xc000, R43 ;  /* 0x0000c000282b7824 */ /* 0x040fe200078e022b */
[C---:B------:R-:W-:Y:S01]  /*1230*/  LEA R41, R40.reuse, R41, 0x9 ;  /* 0x0000002928297211 */ /* 0x040fe200078e48ff */
[----:B------:R-:W-:Y:S01]  /*1240*/  BAR.SYNC.DEFER_BLOCKING 0x0 ;  /* 0x0000000000007b1d */ /* 0x000fe20000010000 */
[----:B------:R-:W-:Y:S01]  /*1250*/  LEA R0, R40, R3, 0xc ;  /* 0x0000000328007211 */ /* 0x000fe200078e60ff */
[----:B------:R-:W-:Y:S01]  /*1260*/  IMAD R44, R44, 0x18000, R43 ;  /* 0x000180002c2c7824 */ /* 0x000fe200078e022b */
[----:B------:R-:W-:-:S04]  /*1270*/  SHF.L.U32 R2, R42, 0x9, RZ ;  /* 0x000000092a027819 */ /* 0x000fc800000006ff */
[----:B------:R-:W-:Y:S02]  /*1280*/  LEA R44, R7, R44, 0x3 ;  /* 0x0000002c072c7211 */ /* 0x000fe400078e18ff */
[----:B------:R-:W-:-:S04]  /*1290*/  LOP3.LUT R2, R2, 0xf000, RZ, 0xc0, !PT ;  /* 0x0000f00002027812 */ /* 0x000fc800078ec0ff */
[----:B------:R-:W-:Y:S01]  /*12a0*/  IADD3 R2, PT, PT, R3, R44, R2 ;  /* 0x0000002c03027210 */ /* 0x000fe20007ffe002 */
[----:B------:R-:W-:Y:S04]  /*12b0*/  LDS R32, [R41+UR5] ;  /* 0x0000000529207984 */ /* 0x000fe80008000800 */
[----:B------:R-:W1:Y:S04]  /*12c0*/  LDS.128 R8, [R0+UR4] ;  /* 0x0000000400087984 */ /* 0x000e680008000c00 */
[----:B------:R-:W2:Y:S04]  /*12d0*/  LDS R47, [R41+UR5+0x10] ;  /* 0x00001005292f7984 */ /* 0x000ea80008000800 */
[----:B------:R-:W3:Y:S04]  /*12e0*/  LDS R48, [R41+UR5+0x20] ;  /* 0x0000200529307984 */ /* 0x000ee80008000800 */
[----:B------:R-:W4:Y:S04]  /*12f0*/  LDS R46, [R41+UR5+0x30] ;  /* 0x00003005292e7984 */ /* 0x000f280008000800 */
[----:B------:R-:W5:Y:S04]  /*1300*/  LDS.128 R12, [R0+UR4+0x400] ;  /* 0x00040004000c7984 */ /* 0x000f680008000c00 */
[----:B------:R-:W5:Y:S04]  /*1310*/  LDS R45, [R41+UR5+0x40] ;  /* 0x00004005292d7984 */ /* 0x000f680008000800 */
[----:B------:R-:W5:Y:S04]  /*1320*/  LDS R39, [R41+UR5+0x50] ;  /* 0x0000500529277984 */ /* 0x000f680008000800 */
[----:B------:R-:W5:Y:S04]  /*1330*/  LDS.128 R16, [R0+UR4+0x800] ;  /* 0x0008000400107984 */ /* 0x000f680008000c00 */
[----:B------:R-:W5:Y:S04]  /*1340*/  LDS.128 R20, [R0+UR4+0xc00] ;  /* 0x000c000400147984 */ /* 0x000f680008000c00 */
[----:B------:R-:W5:Y:S04]  /*1350*/  LDS R42, [R41+UR5+0x60] ;  /* 0x00006005292a7984 */ /* 0x000f680008000800 */
[----:B------:R-:W5:Y:S01]  /*1360*/  LDS R40, [R41+UR5+0x70] ;  /* 0x0000700529287984 */ /* 0x000f620008000800 */
[----:B-1----:R-:W-:-:S03]  /*1370*/  FFMA R59, R8, R32, R59 ;  /* 0x00000020083b7223 */ /* 0x002fc6000000003b */
[----:B------:R-:W-:Y:S01]  /*1380*/  LDS R3, [R41+UR5+0x80] ;  /* 0x0000800529037984 */ /* 0x000fe20008000800 */
[----:B--2---:R-:W-:-:S03]  /*1390*/  FFMA R61, R8, R47, R61 ;  /* 0x0000002f083d7223 */ /* 0x004fc6000000003d */
[----:B------:R-:W-:Y:S01]  /*13a0*/  LDS R37, [R41+UR5+0x90] ;  /* 0x0000900529257984 */ /* 0x000fe20008000800 */
[----:B---3--:R-:W-:-:S03]  /*13b0*/  FFMA R8, R48, R9, R59 ;  /* 0x0000000930087223 */ /* 0x008fc6000000003b */
[----:B------:R-:W1:Y:S01]  /*13c0*/  LDS.128 R4, [R0+UR4+0x10] ;  /* 0x0000100400047984 */ /* 0x000e620008000c00 */
[----:B----4-:R-:W-:Y:S01]  /*13d0*/  FFMA R28, R46, R9, R61 ;  /* 0x000000092e1c7223 */ /* 0x010fe2000000003d */
[-C--:B-----5:R-:W-:Y:S01]  /*13e0*/  FFMA R53, R32, R12.reuse, R53 ;  /* 0x0000000c20357223 */ /* 0x0a0fe20000000035 */
[----:B------:R-:W-:Y:S01]  /*13f0*/  FFMA R9, R47, R12, R52 ;  /* 0x0000000c2f097223 */ /* 0x000fe20000000034 */
[----:B------:R-:W2:Y:S02]  /*1400*/  LDS R36, [R41+UR5+0xa0] ;  /* 0x0000a00529247984 */ /* 0x000ea40008000800 */
[-C--:B------:R-:W-:Y:S01]  /*1410*/  FFMA R53, R48, R13.reuse, R53 ;  /* 0x0000000d30357223 */ /* 0x080fe20000000035 */
[----:B------:R-:W-:Y:S01]  /*1420*/  FFMA R12, R46, R13, R9 ;  /* 0x0000000d2e0c7223 */ /* 0x000fe20000000009 */
[----:B------:R-:W3:Y:S01]  /*1430*/  LDS R38, [R41+UR5+0xb0] ;  /* 0x0000b00529267984 */ /* 0x000ee20008000800 */
[-C--:B------:R-:W-:Y:S01]  /*1440*/  FFMA R9, R45, R10.reuse, R8 ;  /* 0x0000000a2d097223 */ /* 0x080fe20000000008 */
[----:B------:R-:W-:Y:S01]  /*1450*/  FFMA R13, R39, R10, R28 ;  /* 0x0000000a270d7223 */ /* 0x000fe2000000001c */
[-C--:B------:R-:W-:Y:S01]  /*1460*/  FFMA R8, R45, R14.reuse, R53 ;  /* 0x0000000e2d087223 */ /* 0x080fe20000000035 */
[----:B------:R-:W4:Y:S01]  /*1470*/  LDS.128 R24, [R0+UR4+0x410] ;  /* 0x0004100400187984 */ /* 0x000f220008000c00 */
[----:B------:R-:W-:Y:S01]  /*1480*/  FFMA R14, R39, R14, R12 ;  /* 0x0000000e270e7223 */ /* 0x000fe2000000000c */
[CC--:B------:R-:W-:Y:S01]  /*1490*/  FFMA R55, R32.reuse, R16.reuse, R55 ;  /* 0x0000001020377223 */ /* 0x0c0fe20000000037 */
[C---:B------:R-:W-:Y:S01]  /*14a0*/  FFMA R43, R47.reuse, R16, R54 ;  /* 0x000000102f2b7223 */ /* 0x040fe20000000036 */
[----:B------:R-:W5:Y:S01]  /*14b0*/  LDS.128 R28, [R0+UR4+0x810] ;  /* 0x00081004001c7984 */ /* 0x000f620008000c00 */
[-C--:B------:R-:W-:Y:S01]  /*14c0*/  FFMA R10, R32, R20.reuse, R57 ;  /* 0x00000014200a7223 */ /* 0x080fe20000000039 */
[----:B------:R-:W-:-:S02]  /*14d0*/  FFMA R20, R47, R20, R56 ;  /* 0x000000142f147223 */ /* 0x000fc40000000038 */
[----:B------:R-:W5:Y:S01]  /*14e0*/  LDS.128 R32, [R0+UR4+0xc10] ;  /* 0x000c100400207984 */ /* 0x000f620008000c00 */
[-C--:B------:R-:W-:Y:S01]  /*14f0*/  FFMA R12, R48, R17.reuse, R55 ;  /* 0x00000011300c7223 */ /* 0x080fe20000000037 */
[----:B------:R-:W-:Y:S01]  /*1500*/  FFMA R16, R46, R17, R43 ;  /* 0x000000112e107223 */ /* 0x000fe2000000002b */
[-C--:B------:R-:W-:Y:S01]  /*1510*/  FFMA R17, R48, R21.reuse, R10 ;  /* 0x0000001530117223 */ /* 0x080fe2000000000a */
[----:B------:R-:W-:Y:S01]  /*1520*/  FFMA R20, R46, R21, R20 ;  /* 0x000000152e147223 */ /* 0x000fe20000000014 */
[----:B------:R-:W5:Y:S01]  /*1530*/  LDS R43, [R41+UR5+0xc0] ;  /* 0x0000c005292b7984 */ /* 0x000f620008000800 */
[C---:B------:R-:W-:Y:S01]  /*1540*/  FFMA R12, R45.reuse, R18, R12 ;  /* 0x000000122d0c7223 */ /* 0x040fe2000000000c */
[----:B------:R-:W-:Y:S01]  /*1550*/  FFMA R10, R45, R22, R17 ;  /* 0x000000162d0a7223 */ /* 0x000fe20000000011 */
[C---:B------:R-:W-:Y:S01]  /*1560*/  FFMA R16, R39.reuse, R18, R16 ;  /* 0x0000001227107223 */ /* 0x040fe20000000010 */
[----:B------:R-:W-:Y:S01]  /*1570*/  FFMA R48, R39, R22, R20 ;  /* 0x0000001627307223 */ /* 0x000fe20000000014 */
[C---:B------:R-:W-:Y:S01]  /*1580*/  FFMA R9, R42.reuse, R11, R9 ;  /* 0x0000000b2a097223 */ /* 0x040fe20000000009 */
[----:B------:R-:W5:Y:S01]  /*1590*/  LDS R39, [R41+UR5+0xd0] ;  /* 0x0000d00529277984 */ /* 0x000f620008000800 */
[C---:B------:R-:W-:Y:S01]  /*15a0*/  FFMA R18, R42.reuse, R15, R8 ;  /* 0x0000000f2a127223 */ /* 0x040fe20000000008 */
[C---:B------:R-:W-:Y:S01]  /*15b0*/  FFMA R20, R42.reuse, R19, R12 ;  /* 0x000000132a147223 */ /* 0x040fe2000000000c */
[----:B------:R-:W-:Y:S01]  /*15c0*/  FFMA R47, R42, R23, R10 ;  /* 0x000000172a2f7223 */ /* 0x000fe2000000000a */
[C---:B------:R-:W-:Y:S01]  /*15d0*/  FFMA R8, R40.reuse, R11, R13 ;  /* 0x0000000b28087223 */ /* 0x040fe2000000000d */
[----:B------:R-:W5:Y:S01]  /*15e0*/  LDS R42, [R41+UR5+0xe0] ;  /* 0x0000e005292a7984 */ /* 0x000f620008000800 */
[C---:B------:R-:W-:Y:S01]  /*15f0*/  FFMA R14, R40.reuse, R15, R14 ;  /* 0x0000000f280e7223 */ /* 0x040fe2000000000e */
[C---:B------:R-:W-:Y:S01]  /*1600*/  FFMA R22, R40.reuse, R19, R16 ;  /* 0x0000001328167223 */ /* 0x040fe20000000010 */
[----:B------:R-:W-:Y:S01]  /*1610*/  FFMA R48, R40, R23, R48 ;  /* 0x0000001728307223 */ /* 0x000fe20000000030 */
[C---:B-1----:R-:W-:Y:S01]  /*1620*/  FFMA R13, R4.reuse, R3, R9 ;  /* 0x00000003040d7223 */ /* 0x042fe20000000009 */
[----:B------:R-:W1:Y:S01]  /*1630*/  LDS R40, [R41+UR5+0xf0] ;  /* 0x0000f00529287984 */ /* 0x000e620008000800 */
[----:B------:R-:W-:-:S02]  /*1640*/  FFMA R15, R4, R37, R8 ;  /* 0x00000025040f7223 */ /* 0x000fc40000000008 */
[-C--:B--2---:R-:W-:Y:S01]  /*1650*/  FFMA R4, R36, R5.reuse, R13 ;  /* 0x0000000524047223 */ /* 0x084fe2000000000d */
[----:B------:R-:W-:Y:S01]  /*1660*/  LDS R45, [R41+UR5+0x110] ;  /* 0x00011005292d7984 */ /* 0x000fe20008000800 */
[----:B---3--:R-:W-:-:S03]  /*1670*/  FFMA R50, R38, R5, R15 ;  /* 0x0000000526327223 */ /* 0x008fc6000000000f */
[----:B------:R-:W2:Y:S01]  /*1680*/  LDS.128 R8, [R0+UR4+0x20] ;  /* 0x0000200400087984 */ /* 0x000ea20008000c00 */
[-C--:B----4-:R-:W-:Y:S01]  /*1690*/  FFMA R5, R3, R24.reuse, R18 ;  /* 0x0000001803057223 */ /* 0x090fe20000000012 */
[----:B------:R-:W-:Y:S02]  /*16a0*/  FFMA R13, R37, R24, R14 ;  /* 0x00000018250d7223 */ /* 0x000fe4000000000e */
[----:B------:R-:W3:Y:S01]  /*16b0*/  LDS R49, [R41+UR5+0x100] ;  /* 0x0001000529317984 */ /* 0x000ee20008000800 */
[-C--:B------:R-:W-:Y:S01]  /*16c0*/  FFMA R5, R36, R25.reuse, R5 ;  /* 0x0000001924057223 */ /* 0x080fe20000000005 */
[----:B------:R-:W-:Y:S02]  /*16d0*/  FFMA R25, R38, R25, R13 ;  /* 0x0000001926197223 */ /* 0x000fe4000000000d */
[----:B------:R-:W4:Y:S01]  /*16e0*/  LDS R44, [R41+UR5+0x120] ;  /* 0x00012005292c7984 */ /* 0x000f220008000800 */
[C---:B-----5:R-:W-:Y:S01]  /*16f0*/  FFMA R51, R3.reuse, R28, R20 ;  /* 0x0000001c03337223 */ /* 0x060fe20000000014 */
[----:B------:R-:W-:Y:S01]  /*1700*/  FFMA R24, R3, R32, R47 ;  /* 0x0000002003187223 */ /* 0x000fe2000000002f */
[----:B------:R-:W-:Y:S01]  /*1710*/  FFMA R53, R37, R28, R22 ;  /* 0x0000001c25357223 */ /* 0x000fe20000000016 */
[----:B------:R-:W5:Y:S01]  /*1720*/  LDS.128 R12, [R0+UR4+0x820] ;  /* 0x00082004000c7984 */ /* 0x000f620008000c00 */
[C---:B------:R-:W-:Y:S01]  /*1730*/  FFMA R51, R36.reuse, R29, R51 ;  /* 0x0000001d24337223 */ /* 0x040fe20000000033 */
[----:B------:R-:W-:Y:S01]  /*1740*/  FFMA R3, R36, R33, R24 ;  /* 0x0000002124037223 */ /* 0x000fe20000000018 */
[----:B------:R-:W-:Y:S01]  /*1750*/  FFMA R53, R38, R29, R53 ;  /* 0x0000001d26357223 */ /* 0x000fe20000000035 */
[----:B------:R-:W5:Y:S01]  /*1760*/  LDS.128 R16, [R0+UR4+0x420] ;  /* 0x0004200400107984 */ /* 0x000f620008000c00 */
[C---:B------:R-:W-:Y:S01]  /*1770*/  FFMA R29, R43.reuse, R6, R4 ;  /* 0x000000062b1d7223 */ /* 0x040fe20000000004 */
[C---:B------:R-:W-:Y:S01]  /*1780*/  FFMA R4, R43.reuse, R26, R5 ;  /* 0x0000001a2b047223 */ /* 0x040fe20000000005 */
[----:B------:R-:W-:Y:S01]  /*1790*/  FFMA R28, R43, R34, R3 ;  /* 0x000000222b1c7223 */ /* 0x000fe20000000003 */
[----:B------:R-:W5:Y:S01]  /*17a0*/  LDS.128 R20, [R0+UR4+0xc20] ;  /* 0x000c200400147984 */ /* 0x000f620008000c00 */
[----:B------:R-:W-:Y:S01]  /*17b0*/  FFMA R5, R39, R6, R50 ;  /* 0x0000000627057223 */ /* 0x000fe20000000032 */
[----:B------:R-:W-:Y:S01]  /*17c0*/  FFMA R48, R37, R32, R48 ;  /* 0x0000002025307223 */ /* 0x000fe20000000030 */
[----:B------:R-:W-:Y:S01]  /*17d0*/  FFMA R26, R39, R26, R25 ;  /* 0x0000001a271a7223 */ /* 0x000fe20000000019 */
[----:B------:R-:W5:Y:S01]  /*17e0*/  LDS R46, [R41+UR5+0x130] ;  /* 0x00013005292e7984 */ /* 0x000f620008000800 */
[-C--:B------:R-:W-:Y:S01]  /*17f0*/  FFMA R24, R43, R30.reuse, R51 ;  /* 0x0000001e2b187223 */ /* 0x080fe20000000033 */
[----:B------:R-:W-:Y:S01]  /*1800*/  FFMA R32, R42, R27, R4 ;  /* 0x0000001b2a207223 */ /* 0x000fe20000000004 */
[----:B------:R-:W-:Y:S01]  /*1810*/  FFMA R33, R38, R33, R48 ;  /* 0x0000002126217223 */ /* 0x000fe20000000030 */
[----:B------:R-:W5:Y:S01]  /*1820*/  LDS R3, [R41+UR5+0x140] ;  /* 0x0001400529037984 */ /* 0x000f620008000800 */
[C---:B------:R-:W-:Y:S01]  /*1830*/  FFMA R30, R39.reuse, R30, R53 ;  /* 0x0000001e271e7223 */ /* 0x040fe20000000035 */
[-C--:B------:R-:W-:Y:S01]  /*1840*/  FFMA R29, R42, R7.reuse, R29 ;  /* 0x000000072a1d7223 */ /* 0x080fe2000000001d */
[C---:B-1----:R-:W-:Y:S01]  /*1850*/  FFMA R4, R40.reuse, R7, R5 ;  /* 0x0000000728047223 */ /* 0x042fe20000000005 */
[----:B------:R-:W1:Y:S01]  /*1860*/  LDS R37, [R41+UR5+0x150] ;  /* 0x0001500529257984 */ /* 0x000e620008000800 */
[----:B------:R-:W-:Y:S01]  /*1870*/  FFMA R26, R40, R27, R26 ;  /* 0x0000001b281a7223 */ /* 0x000fe2000000001a */
[----:B------:R-:W-:Y:S01]  /*1880*/  FFMA R34, R39, R34, R33 ;  /* 0x0000002227227223 */ /* 0x000fe20000000021 */
[-C--:B------:R-:W-:Y:S01]  /*1890*/  FFMA R24, R42, R31.reuse, R24 ;  /* 0x0000001f2a187223 */ /* 0x080fe20000000018 */
[----:B------:R-:W1:Y:S01]  /*18a0*/  LDS R36, [R41+UR5+0x160] ;  /* 0x0001600529247984 */ /* 0x000e620008000800 */
[----:B------:R-:W-:Y:S01]  /*18b0*/  FFMA R30, R40, R31, R30 ;  /* 0x0000001f281e7223 */ /* 0x000fe2000000001e */
[----:B------:R-:W-:Y:S01]  /*18c0*/  FFMA R25, R42, R35, R28 ;  /* 0x000000232a197223 */ /* 0x000fe2000000001c */
[----:B--2---:R-:W-:Y:S01]  /*18d0*/  FFMA R27, R8, R45, R4 ;  /* 0x0000002d081b7223 */ /* 0x004fe20000000004 */
[----:B------:R-:W2:Y:S01]  /*18e0*/  LDS R38, [R41+UR5+0x170] ;  /* 0x0001700529267984 */ /* 0x000ea20008000800 */
[----:B------:R-:W-:-:S03]  /*18f0*/  FFMA R34, R40, R35, R34 ;  /* 0x0000002328227223 */ /* 0x000fc60000000022 */
[----:B------:R-:W-:Y:S01]  /*1900*/  LDS R43, [R41+UR5+0x180] ;  /* 0x00018005292b7984 */ /* 0x000fe20008000800 */
[----:B---3--:R-:W-:-:S03]  /*1910*/  FFMA R29, R8, R49, R29 ;  /* 0x00000031081d7223 */ /* 0x008fc6000000001d */
[----:B------:R-:W3:Y:S01]  /*1920*/  LDS.128 R4, [R0+UR4+0x30] ;  /* 0x0000300400047984 */ /* 0x000ee20008000c00 */
[----:B----4-:R-:W-:-:S03]  /*1930*/  FFMA R8, R44, R9, R29 ;  /* 0x000000092c087223 */ /* 0x010fc6000000001d */
[----:B------:R-:W4:Y:S01]  /*1940*/  LDS R39, [R41+UR5+0x190] ;  /* 0x0001900529277984 */ /* 0x000f220008000800 */
[-C--:B-----5:R-:W-:Y:S01]  /*1950*/  FFMA R29, R49, R12.reuse, R24 ;  /* 0x0000000c311d7223 */ /* 0x0a0fe20000000018 */
[----:B------:R-:W-:Y:S01]  /*1960*/  FFMA R31, R45, R12, R30 ;  /* 0x0000000c2d1f7223 */ /* 0x000fe2000000001e */
[-C--:B------:R-:W-:Y:S01]  /*1970*/  FFMA R32, R49, R16.reuse, R32 ;  /* 0x0000001031207223 */ /* 0x080fe20000000020 */
[----:B------:R-:W-:Y:S01]  /*1980*/  FFMA R26, R45, R16, R26 ;  /* 0x000000102d1a7223 */ /* 0x000fe2000000001a */
[----:B------:R-:W5:Y:S01]  /*1990*/  LDS R40, [R41+UR5+0x1a0] ;  /* 0x0001a00529287984 */ /* 0x000f620008000800 */
[-C--:B------:R-:W-:Y:S01]  /*19a0*/  FFMA R12, R49, R20.reuse, R25 ;  /* 0x00000014310c7223 */ /* 0x080fe20000000019 */
[----:B------:R-:W-:Y:S01]  /*19b0*/  FFMA R34, R45, R20, R34 ;  /* 0x000000142d227223 */ /* 0x000fe20000000022 */
[----:B------:R-:W-:Y:S01]  /*19c0*/  FFMA R45, R44, R13, R29 ;  /* 0x0000000d2c2d7223 */ /* 0x000fe2000000001d */
[----:B------:R-:W5:Y:S01]  /*19d0*/  LDS R42, [R41+UR5+0x1b0] ;  /* 0x0001b005292a7984 */ /* 0x000f620008000800 */
[----:B------:R-:W-:Y:S01]  /*19e0*/  FFMA R16, R46, R9, R27 ;  /* 0x000000092e107223 */ /* 0x000fe2000000001b */
[C---:B------:R-:W-:Y:S01]  /*19f0*/  FFMA R9, R44.reuse, R17, R32 ;  /* 0x000000112c097223 */ /* 0x040fe20000000020 */
[----:B------:R-:W-:Y:S01]  /*1a00*/  FFMA R47, R44, R21, R12 ;  /* 0x000000152c2f7223 */ /* 0x000fe2000000000c */
[C---:B------:R-:W-:Y:S01]  /*1a10*/  FFMA R17, R46.reuse, R17, R26 ;  /* 0x000000112e117223 */ /* 0x040fe2000000001a */
[C---:B------:R-:W-:Y:S01]  /*1a20*/  FFMA R49, R3.reuse, R10, R8 ;  /* 0x0000000a03317223 */ /* 0x040fe20000000008 */
[----:B------:R-:W-:Y:S01]  /*1a30*/  FFMA R13, R46, R13, R31 ;  /* 0x0000000d2e0d7223 */ /* 0x000fe2000000001f */
[C---:B------:R-:W-:Y:S01]  /*1a40*/  FFMA R8, R3.reuse, R18, R9 ;  /* 0x0000001203087223 */ /* 0x040fe20000000009 */
[C---:B------:R-:W-:Y:S01]  /*1a50*/  FFMA R12, R3.reuse, R14, R45 ;  /* 0x0000000e030c7223 */ /* 0x040fe2000000002d */
[----:B------:R-:W-:Y:S01]  /*1a60*/  FFMA R20, R3, R22, R47 ;  /* 0x0000001603147223 */ /* 0x000fe2000000002f */
[----:B------:R-:W5:Y:S01]  /*1a70*/  LDS.128 R24, [R0+UR4+0x430] ;  /* 0x0004300400187984 */ /* 0x000f620008000c00 */
[C---:B-1----:R-:W-:Y:S01]  /*1a80*/  FFMA R3, R37.reuse, R10, R16 ;  /* 0x0000000a25037223 */ /* 0x042fe20000000010 */
[C---:B------:R-:W-:Y:S01]  /*1a90*/  FFMA R14, R37.reuse, R14, R13 ;  /* 0x0000000e250e7223 */ /* 0x040fe2000000000d */
[----:B------:R-:W-:Y:S01]  /*1aa0*/  FFMA R16, R36, R19, R8 ;  /* 0x0000001324107223 */ /* 0x000fe20000000008 */
[----:B------:R-:W1:Y:S01]  /*1ab0*/  LDS.128 R28, [R0+UR4+0xc30] ;  /* 0x000c3004001c7984 */ /* 0x000e620008000c00 */
[----:B------:R-:W-:Y:S01]  /*1ac0*/  FFMA R21, R46, R21, R34 ;  /* 0x000000152e157223 */ /* 0x000fe20000000022 */
[-C--:B------:R-:W-:Y:S01]  /*1ad0*/  FFMA R49, R36, R11.reuse, R49 ;  /* 0x0000000b24317223 */ /* 0x080fe20000000031 */
[----:B--2---:R-:W-:Y:S01]  /*1ae0*/  FFMA R8, R38, R11, R3 ;  /* 0x0000000b26087223 */ /* 0x004fe20000000003 */
[----:B------:R-:W2:Y:S01]  /*1af0*/  LDS.128 R32, [R0+UR4+0x830] ;  /* 0x0008300400207984 */ /* 0x000ea20008000c00 */
[C---:B------:R-:W-:Y:S01]  /*1b00*/  FFMA R18, R37.reuse, R18, R17 ;  /* 0x0000001225127223 */ /* 0x040fe20000000011 */
[-C--:B------:R-:W-:Y:S01]  /*1b10*/  FFMA R12, R36, R15.reuse, R12 ;  /* 0x0000000f240c7223 */ /* 0x080fe2000000000c */
[C---:B------:R-:W-:Y:S01]  /*1b20*/  FFMA R14, R38.reuse, R15, R14 ;  /* 0x0000000f260e7223 */ /* 0x040fe2000000000e */
[----:B------:R-:W2:Y:S01]  /*1b30*/  LDS R45, [R41+UR5+0x1c0] ;  /* 0x0001c005292d7984 */ /* 0x000ea20008000800 */
[----:B------:R-:W-:Y:S01]  /*1b40*/  FFMA R22, R37, R22, R21 ;  /* 0x0000001625167223 */ /* 0x000fe20000000015 */
[----:B------:R-:W-:Y:S01]  /*1b50*/  FFMA R18, R38, R19, R18 ;  /* 0x0000001326127223 */ /* 0x000fe20000000012 */
[----:B---3--:R-:W-:Y:S01]  /*1b60*/  FFMA R15, R4, R43, R49 ;  /* 0x0000002b040f7223 */ /* 0x008fe20000000031 */
[----:B------:R-:W3:Y:S01]  /*1b70*/  LDS R47, [R41+UR5+0x1d0] ;  /* 0x0001d005292f7984 */ /* 0x000ee20008000800 */
[-C--:B------:R-:W-:Y:S01]  /*1b80*/  FFMA R13, R36, R23.reuse, R20 ;  /* 0x00000017240d7223 */ /* 0x080fe20000000014 */
[----:B------:R-:W-:Y:S01]  /*1b90*/  FFMA R19, R38, R23, R22 ;  /* 0x0000001726137223 */ /* 0x000fe20000000016 */
[----:B----4-:R-:W-:Y:S01]  /*1ba0*/  FFMA R17, R4, R39, R8 ;  /* 0x0000002704117223 */ /* 0x010fe20000000008 */
[----:B------:R-:W4:Y:S04]  /*1bb0*/  LDS R44, [R41+UR5+0x1e0] ;  /* 0x0001e005292c7984 */ /* 0x000f280008000800 */
[----:B------:R-:W4:Y:S01]  /*1bc0*/  LDS R4, [R41+UR5+0x1f0] ;  /* 0x0001f00529047984 */ /* 0x000f220008000800 */
[----:B------:R-:W-:-:S04]  /*1bd0*/  DEPBAR.LE SB0, 0x0 ;  /* 0x000080000000791a */ /* 0x000fc80000000000 */
[----:B------:R-:W-:Y:S01]  /*1be0*/  BAR.SYNC.DEFER_BLOCKING 0x0 ;  /* 0x0000000000007b1d */ /* 0x000fe20000010000 */
[-C--:B-----5:R-:W-:Y:S01]  /*1bf0*/  FFMA R46, R40, R5.reuse, R15 ;  /* 0x00000005282e7223 */ /* 0x0a0fe2000000000f */
[----:B------:R-:W-:Y:S01]  /*1c00*/  FFMA R48, R42, R5, R17 ;  /* 0x000000052a307223 */ /* 0x000fe20000000011 */
[-C--:B------:R-:W-:Y:S01]  /*1c10*/  FFMA R5, R43, R24.reuse, R16 ;  /* 0x000000182b057223 */ /* 0x080fe20000000010 */
[----:B------:R-:W-:Y:S01]  /*1c20*/  FFMA R15, R39, R24, R18 ;  /* 0x00000018270f7223 */ /* 0x000fe20000000012 */
[-C--:B-1----:R-:W-:Y:S02]  /*1c30*/  FFMA R24, R43, R28.reuse, R13 ;  /* 0x0000001c2b187223 */ /* 0x082fe4000000000d */
[-C--:B------:R-:W-:Y:S01]  /*1c40*/  FFMA R5, R40, R25.reuse, R5 ;  /* 0x0000001928057223 */ /* 0x080fe20000000005 */
[----:B------:R-:W-:Y:S01]  /*1c50*/  FFMA R28, R39, R28, R19 ;  /* 0x0000001c271c7223 */ /* 0x000fe20000000013 */
[----:B------:R-:W-:Y:S01]  /*1c60*/  FFMA R25, R42, R25, R15 ;  /* 0x000000192a197223 */ /* 0x000fe2000000000f */
[-C--:B--2---:R-:W-:Y:S01]  /*1c70*/  FFMA R49, R43, R32.reuse, R12 ;  /* 0x000000202b317223 */ /* 0x084fe2000000000c */
[----:B------:R-:W-:-:S03]  /*1c80*/  FFMA R51, R39, R32, R14 ;  /* 0x0000002027337223 */ /* 0x000fc6000000000e */
[-C--:B------:R-:W-:Y:S01]  /*1c90*/  FFMA R49, R40, R33.reuse, R49 ;  /* 0x0000002128317223 */ /* 0x080fe20000000031 */
[----:B------:R-:W-:Y:S01]  /*1ca0*/  LDS R3, [R41+UR5+0x400] ;  /* 0x0004000529037984 */ /* 0x000fe20008000800 */
[----:B------:R-:W-:Y:S01]  /*1cb0*/  FFMA R51, R42, R33, R51 ;  /* 0x000000212a337223 */ /* 0x000fe20000000033 */
[-C--:B------:R-:W-:Y:S01]  /*1cc0*/  FFMA R33, R40, R29.reuse, R24 ;  /* 0x0000001d28217223 */ /* 0x080fe20000000018 */
[----:B------:R-:W-:Y:S01]  /*1cd0*/  FFMA R29, R42, R29, R28 ;  /* 0x0000001d2a1d7223 */ /* 0x000fe2000000001c */
[----:B------:R-:W-:Y:S01]  /*1ce0*/  LDS R37, [R41+UR5+0x410] ;  /* 0x0004100529257984 */ /* 0x000fe20008000800 */
[C---:B------:R-:W-:Y:S01]  /*1cf0*/  FFMA R39, R45.reuse, R6, R46 ;  /* 0x000000062d277223 */ /* 0x040fe2000000002e */
[C---:B------:R-:W-:Y:S01]  /*1d00*/  FFMA R24, R45.reuse, R26, R5 ;  /* 0x0000001a2d187223 */ /* 0x040fe20000000005 */
[C---:B------:R-:W-:Y:S01]  /*1d10*/  FFMA R28, R45.reuse, R34, R49 ;  /* 0x000000222d1c7223 */ /* 0x040fe20000000031 */
[----:B------:R-:W1:Y:S01]  /*1d20*/  LDS.128 R8, [R0+UR4+0x2000] ;  /* 0x0020000400087984 */ /* 0x000e620008000c00 */
[----:B------:R-:W-:Y:S01]  /*1d30*/  FFMA R32, R45, R30, R33 ;  /* 0x0000001e2d207223 */ /* 0x000fe20000000021 */
[C---:B---3--:R-:W-:Y:S01]  /*1d40*/  FFMA R33, R47.reuse, R6, R48 ;  /* 0x000000062f217223 */ /* 0x048fe20000000030 */
[C---:B----4-:R-:W-:Y:S01]  /*1d50*/  FFMA R40, R44.reuse, R27, R24 ;  /* 0x0000001b2c287223 */ /* 0x050fe20000000018 */
[----:B------:R-:W2:Y:S01]  /*1d60*/  LDS R36, [R41+UR5+0x420] ;  /* 0x0004200529247984 */ /* 0x000ea20008000800 */
[C---:B------:R-:W-:Y:S01]  /*1d70*/  FFMA R34, R47.reuse, R34, R51 ;  /* 0x000000222f227223 */ /* 0x040fe20000000033 */
[-C--:B------:R-:W-:Y:S01]  /*1d80*/  FFMA R39, R44, R7.reuse, R39 ;  /* 0x000000072c277223 */ /* 0x080fe20000000027 */
[----:B------:R-:W-:Y:S01]  /*1d90*/  FFMA R24, R4, R7, R33 ;  /* 0x0000000704187223 */ /* 0x000fe20000000021 */
[----:B------:R-:W3:Y:S01]  /*1da0*/  LDS R38, [R41+UR5+0x430] ;  /* 0x0004300529267984 */ /* 0x000ee20008000800 */
[C---:B------:R-:W-:Y:S01]  /*1db0*/  FFMA R26, R47.reuse, R26, R25 ;  /* 0x0000001a2f1a7223 */ /* 0x040fe20000000019 */
[----:B------:R-:W-:Y:S01]  /*1dc0*/  FFMA R30, R47, R30, R29 ;  /* 0x0000001e2f1e7223 */ /* 0x000fe2000000001d */
[C---:B------:R-:W-:Y:S01]  /*1dd0*/  FFMA R6, R44.reuse, R35, R28 ;  /* 0x000000232c067223 */ /* 0x040fe2000000001c */
[----:B------:R-:W4:Y:S01]  /*1de0*/  LDS.128 R20, [R0+UR4+0x2400] ;  /* 0x0024000400147984 */ /* 0x000f220008000c00 */
[----:B------:R-:W-:Y:S01]  /*1df0*/  FFMA R5, R44, R31, R32 ;  /* 0x0000001f2c057223 */ /* 0x000fe20000000020 */
[C---:B------:R-:W-:Y:S01]  /*1e00*/  FFMA R26, R4.reuse, R27, R26 ;  /* 0x0000001b041a7223 */ /* 0x040fe2000000001a */
[C---:B------:R-:W-:Y:S01]  /*1e10*/  FFMA R48, R4.reuse, R35, R34 ;  /* 0x0000002304307223 */ /* 0x040fe20000000022 */
[----:B------:R-:W5:Y:S01]  /*1e20*/  LDS.128 R16, [R0+UR4+0x2800] ;  /* 0x0028000400107984 */ /* 0x000f620008000c00 */
[----:B------:R-:W-:-:S03]  /*1e30*/  FFMA R4, R4, R31, R30 ;  /* 0x0000001f04047223 */ /* 0x000fc6000000001e */
[----:B------:R-:W5:Y:S04]  /*1e40*/  LDS.128 R12, [R0+UR4+0x2c00] ;  /* 0x002c0004000c7984 */ /* 0x000f680008000c00 */
[----:B------:R-:W5:Y:S04]  /*1e50*/  LDS R45, [R41+UR5+0x440] ;  /* 0x00044005292d7984 */ /* 0x000f680008000800 */
[----:B------:R-:W5:Y:S04]  /*1e60*/  LDS R49, [R41+UR5+0x450] ;  /* 0x0004500529317984 */ /* 0x000f680008000800 */
[----:B------:R-:W5:Y:S04]  /*1e70*/  LDS R42, [R41+UR5+0x460] ;  /* 0x00046005292a7984 */ /* 0x000f680008000800 */
[----:B------:R-:W5:Y:S01]  /*1e80*/  LDS R46, [R41+UR5+0x470] ;  /* 0x00047005292e7984 */ /* 0x000f620008000800 */
[C---:B-1----:R-:W-:Y:S01]  /*1e90*/  FFMA R7, R8.reuse, R3, R39 ;  /* 0x0000000308077223 */ /* 0x042fe20000000027 */
[----:B------:R-:W-:-:S02]  /*1ea0*/  FFMA R25, R8, R37, R24 ;  /* 0x0000002508197223 */ /* 0x000fc40000000018 */
[----:B------:R-:W-:Y:S01]  /*1eb0*/  LDS R39, [R41+UR5+0x480] ;  /* 0x0004800529277984 */ /* 0x000fe20008000800 */
[----:B--2---:R-:W-:-:S03]  /*1ec0*/  FFMA R8, R36, R9, R7 ;  /* 0x0000000924087223 */ /* 0x004fc60000000007 */
[----:B------:R-:W-:Y:S01]  /*1ed0*/  LDS R43, [R41+UR5+0x490] ;  /* 0x00049005292b7984 */ /* 0x000fe20008000800 */
[----:B---3--:R-:W-:-:S03]  /*1ee0*/  FFMA R44, R38, R9, R25 ;  /* 0x00000009262c7223 */ /* 0x008fc60000000019 */
[----:B------:R-:W1:Y:S01]  /*1ef0*/  LDS.128 R32, [R0+UR4+0x2010] ;  /* 0x0020100400207984 */ /* 0x000e620008000c00 */
[-C--:B----4-:R-:W-:Y:S01]  /*1f00*/  FFMA R9, R3, R20.reuse, R40 ;  /* 0x0000001403097223 */ /* 0x090fe20000000028 */
[----:B------:R-:W-:Y:S02]  /*1f10*/  FFMA R7, R37, R20, R26 ;  /* 0x0000001425077223 */ /* 0x000fe4000000001a */
[----:B------:R-:W2:Y:S01]  /*1f20*/  LDS R40, [R41+UR5+0x4a0] ;  /* 0x0004a00529287984 */ /* 0x000ea20008000800 */
[-C--:B-----5:R-:W-:Y:S01]  /*1f30*/  FFMA R47, R3, R16.reuse, R6 ;  /* 0x00000010032f7223 */ /* 0x0a0fe20000000006 */
[----:B------:R-:W-:Y:S02]  /*1f40*/  FFMA R51, R37, R16, R48 ;  /* 0x0000001025337223 */ /* 0x000fe40000000030 */
[----:B------:R-:W3:Y:S01]  /*1f50*/  LDS R20, [R41+UR5+0x4b0] ;  /* 0x0004b00529147984 */ /* 0x000ee20008000800 */
[-C--:B------:R-:W-:Y:S01]  /*1f60*/  FFMA R9, R36, R21.reuse, R9 ;  /* 0x0000001524097223 */ /* 0x080fe20000000009 */
[-C--:B------:R-:W-:Y:S01]  /*1f70*/  FFMA R16, R3, R12.reuse, R5 ;  /* 0x0000000c03107223 */ /* 0x080fe20000000005 */
[----:B------:R-:W-:Y:S01]  /*1f80*/  FFMA R21, R38, R21, R7 ;  /* 0x0000001526157223 */ /* 0x000fe20000000007 */
[----:B------:R-:W4:Y:S01]  /*1f90*/  LDS.128 R28, [R0+UR4+0x2410] ;  /* 0x00241004001c7984 */ /* 0x000f220008000c00 */
[----:B------:R-:W-:Y:S01]  /*1fa0*/  FFMA R12, R37, R12, R4 ;  /* 0x0000000c250c7223 */ /* 0x000fe20000000004 */
[C---:B------:R-:W-:Y:S01]  /*1fb0*/  FFMA R3, R36.reuse, R13, R16 ;  /* 0x0000000d24037223 */ /* 0x040fe20000000010 */
[-C--:B------:R-:W-:Y:S01]  /*1fc0*/  FFMA R47, R36, R17.reuse, R47 ;  /* 0x00000011242f7223 */ /* 0x080fe2000000002f */
[----:B------:R-:W5:Y:S01]  /*1fd0*/  LDS.128 R24, [R0+UR4+0x2810] ;  /* 0x0028100400187984 */ /* 0x000f620008000c00 */
[C---:B------:R-:W-:Y:S01]  /*1fe0*/  FFMA R51, R38.reuse, R17, R51 ;  /* 0x0000001126337223 */ /* 0x040fe20000000033 */
[----:B------:R-:W-:Y:S01]  /*1ff0*/  FFMA R13, R38, R13, R12 ;  /* 0x0000000d260d7223 */ /* 0x000fe2000000000c */
[C---:B------:R-:W-:Y:S01]  /*2000*/  FFMA R17, R45.reuse, R10, R8 ;  /* 0x0000000a2d117223 */ /* 0x040fe20000000008 */
[----:B------:R-:W5:Y:S01]  /*2010*/  LDS.128 R4, [R0+UR4+0x2c10] ;  /* 0x002c100400047984 */ /* 0x000f620008000c00 */
[C---:B------:R-:W-:Y:S01]  /*2020*/  FFMA R8, R45.reuse, R22, R9 ;  /* 0x000000162d087223 */ /* 0x040fe20000000009 */
[----:B------:R-:W-:Y:S01]  /*2030*/  FFMA R12, R45, R14, R3 ;  /* 0x0000000e2d0c7223 */ /* 0x000fe20000000003 */
[----:B------:R-:W-:Y:S01]  /*2040*/  FFMA R3, R49, R10, R44 ;  /* 0x0000000a31037223 */ /* 0x000fe2000000002c */
[----:B------:R-:W-:Y:S01]  /*2050*/  FFMA R16, R45, R18, R47 ;  /* 0x000000122d107223 */ /* 0x000fe2000000002f */
[C---:B------:R-:W-:Y:S01]  /*2060*/  FFMA R10, R42.reuse, R23, R8 ;  /* 0x000000172a0a7223 */ /* 0x040fe20000000008 */
[----:B------:R-:W5:Y:S01]  /*2070*/  LDS R45, [R41+UR5+0x4c0] ;  /* 0x0004c005292d7984 */ /* 0x000f620008000800 */
[-C--:B------:R-:W-:Y:S01]  /*2080*/  FFMA R9, R42, R11.reuse, R17 ;  /* 0x0000000b2a097223 */ /* 0x080fe20000000011 */
[----:B------:R-:W-:Y:S01]  /*2090*/  FFMA R8, R46, R11, R3 ;  /* 0x0000000b2e087223 */ /* 0x000fe20000000003 */
[C---:B------:R-:W-:Y:S01]  /*20a0*/  FFMA R22, R49.reuse, R22, R21 ;  /* 0x0000001631167223 */ /* 0x040fe20000000015 */
[----:B------:R-:W5:Y:S01]  /*20b0*/  LDS R47, [R41+UR5+0x4d0] ;  /* 0x0004d005292f7984 */ /* 0x000f620008000800 */
[C---:B------:R-:W-:Y:S01]  /*20c0*/  FFMA R18, R49.reuse, R18, R51 ;  /* 0x0000001231127223 */ /* 0x040fe20000000033 */
[C---:B------:R-:W-:Y:S01]  /*20d0*/  FFMA R16, R42.reuse, R19, R16 ;  /* 0x000000132a107223 */ /* 0x040fe20000000010 */
[----:B------:R-:W-:Y:S01]  /*20e0*/  FFMA R17, R42, R15, R12 ;  /* 0x0000000f2a117223 */ /* 0x000fe2000000000c */
[----:B------:R-:W-:Y:S01]  /*20f0*/  FFMA R14, R49, R14, R13 ;  /* 0x0000000e310e7223 */ /* 0x000fe2000000000d */
[----:B------:R-:W5:Y:S01]  /*2100*/  LDS R42, [R41+UR5+0x4e0] ;  /* 0x0004e005292a7984 */ /* 0x000f620008000800 */
[C---:B------:R-:W-:Y:S01]  /*2110*/  FFMA R22, R46.reuse, R23, R22 ;  /* 0x000000172e167223 */ /* 0x040fe20000000016 */
[C---:B------:R-:W-:Y:S01]  /*2120*/  FFMA R18, R46.reuse, R19, R18 ;  /* 0x000000132e127223 */ /* 0x040fe20000000012 */
[----:B------:R-:W-:Y:S01]  /*2130*/  FFMA R19, R46, R15, R14 ;  /* 0x0000000f2e137223 */ /* 0x000fe2000000000e */
[----:B------:R-:W5:Y:S01]  /*2140*/  LDS R44, [R41+UR5+0x4f0] ;  /* 0x0004f005292c7984 */ /* 0x000f620008000800 */
[C---:B-1----:R-:W-:Y:S01]  /*2150*/  FFMA R9, R32.reuse, R39, R9 ;  /* 0x0000002720097223 */ /* 0x042fe20000000009 */
[----:B------:R-:W-:-:S02]  /*2160*/  FFMA R11, R32, R43, R8 ;  /* 0x0000002b200b7223 */ /* 0x000fc40000000008 */
[----:B------:R-:W-:Y:S01]  /*2170*/  LDS R37, [R41+UR5+0x510] ;  /* 0x0005100529257984 */ /* 0x000fe20008000800 */
[----:B--2---:R-:W-:-:S03]  /*2180*/  FFMA R32, R40, R33, R9 ;  /* 0x0000002128207223 */ /* 0x004fc60000000009 */
[----:B------:R-:W1:Y:S01]  /*2190*/  LDS.128 R12, [R0+UR4+0x2020] ;  /* 0x00202004000c7984 */ /* 0x000e620008000c00 */
[----:B---3--:R-:W-:-:S03]  /*21a0*/  FFMA R46, R20, R33, R11 ;  /* 0x00000021142e7223 */ /* 0x008fc6000000000b */
[----:B------:R-:W2:Y:S01]  /*21b0*/  LDS R3, [R41+UR5+0x500] ;  /* 0x0005000529037984 */ /* 0x000ea20008000800 */
[-C--:B----4-:R-:W-:Y:S01]  /*21c0*/  FFMA R33, R39, R28.reuse, R10 ;  /* 0x0000001c27217223 */ /* 0x090fe2000000000a */
[----:B------:R-:W-:Y:S02]  /*21d0*/  FFMA R9, R43, R28, R22 ;  /* 0x0000001c2b097223 */ /* 0x000fe40000000016 */
[----:B------:R-:W3:Y:S01]  /*21e0*/  LDS R36, [R41+UR5+0x520] ;  /* 0x0005200529247984 */ /* 0x000ee20008000800 */
[-C--:B------:R-:W-:Y:S01]  /*21f0*/  FFMA R33, R40, R29.reuse, R33 ;  /* 0x0000001d28217223 */ /* 0x080fe20000000021 */
[----:B------:R-:W-:Y:S01]  /*2200*/  FFMA R29, R20, R29, R9 ;  /* 0x0000001d141d7223 */ /* 0x000fe20000000009 */
[C---:B-----5:R-:W-:Y:S01]  /*2210*/  FFMA R21, R39.reuse, R24, R16 ;  /* 0x0000001827157223 */ /* 0x060fe20000000010 */
[----:B------:R-:W4:Y:S01]  /*2220*/  LDS.128 R8, [R0+UR4+0x2420] ;  /* 0x0024200400087984 */ /* 0x000f220008000c00 */
[----:B------:R-:W-:Y:S01]  /*2230*/  FFMA R16, R39, R4, R17 ;  /* 0x0000000427107223 */ /* 0x000fe20000000011 */
[C---:B------:R-:W-:Y:S01]  /*2240*/  FFMA R23, R43.reuse, R24, R18 ;  /* 0x000000182b177223 */ /* 0x040fe20000000012 */
[----:B------:R-:W-:Y:S01]  /*2250*/  FFMA R4, R43, R4, R19 ;  /* 0x000000042b047223 */ /* 0x000fe20000000013 */
[----:B------:R-:W5:Y:S01]  /*2260*/  LDS R38, [R41+UR5+0x530] ;  /* 0x0005300529267984 */ /* 0x000f620008000800 */
[C---:B------:R-:W-:Y:S01]  /*2270*/  FFMA R43, R40.reuse, R5, R16 ;  /* 0x00000005282b7223 */ /* 0x040fe20000000010 */
[-C--:B------:R-:W-:Y:S01]  /*2280*/  FFMA R39, R40, R25.reuse, R21 ;  /* 0x0000001928277223 */ /* 0x080fe20000000015 */
[C---:B------:R-:W-:Y:S01]  /*2290*/  FFMA R25, R20.reuse, R25, R23 ;  /* 0x0000001914197223 */ /* 0x040fe20000000017 */
[----:B------:R-:W5:Y:S01]  /*22a0*/  LDS.128 R16, [R0+UR4+0x2820] ;  /* 0x0028200400107984 */ /* 0x000f620008000c00 */
[----:B------:R-:W-:Y:S01]  /*22b0*/  FFMA R5, R20, R5, R4 ;  /* 0x0000000514057223 */ /* 0x000fe20000000004 */
[C---:B------:R-:W-:Y:S01]  /*22c0*/  FFMA R49, R45.reuse, R34, R32 ;  /* 0x000000222d317223 */ /* 0x040fe20000000020 */
[C---:B------:R-:W-:Y:S01]  /*22d0*/  FFMA R28, R45.reuse, R30, R33 ;  /* 0x0000001e2d1c7223 */ /* 0x040fe20000000021 */
[----:B------:R-:W5:Y:S01]  /*22e0*/  LDS.128 R20, [R0+UR4+0x2c20] ;  /* 0x002c200400147984 */ /* 0x000f620008000c00 */
[C---:B------:R-:W-:Y:S01]  /*22f0*/  FFMA R32, R45.reuse, R26, R39 ;  /* 0x0000001a2d207223 */ /* 0x040fe20000000027 */
[----:B------:R-:W-:Y:S01]  /*2300*/  FFMA R4, R45, R6, R43 ;  /* 0x000000062d047223 */ /* 0x000fe2000000002b */
[C---:B------:R-:W-:Y:S01]  /*2310*/  FFMA R33, R47.reuse, R34, R46 ;  /* 0x000000222f217223 */ /* 0x040fe2000000002e */
[C---:B------:R-:W-:Y:S01]  /*2320*/  FFMA R30, R47.reuse, R30, R29 ;  /* 0x0000001e2f1e7223 */ /* 0x040fe2000000001d */
[C---:B------:R-:W-:Y:S01]  /*2330*/  FFMA R34, R47.reuse, R26, R25 ;  /* 0x0000001a2f227223 */ /* 0x040fe20000000019 */
[----:B------:R-:W5:Y:S01]  /*2340*/  LDS R39, [R41+UR5+0x540] ;  /* 0x0005400529277984 */ /* 0x000f620008000800 */
[----:B------:R-:W-:Y:S01]  /*2350*/  FFMA R46, R47, R6, R5 ;  /* 0x000000062f2e7223 */ /* 0x000fe20000000005 */
[----:B------:R-:W-:Y:S01]  /*2360*/  FFMA R45, R42, R7, R4 ;  /* 0x000000072a2d7223 */ /* 0x000fe20000000004 */
[C---:B------:R-:W-:Y:S01]  /*2370*/  FFMA R4, R44.reuse, R35, R33 ;  /* 0x000000232c047223 */ /* 0x040fe20000000021 */
[----:B------:R-:W5:Y:S01]  /*2380*/  LDS R43, [R41+UR5+0x550] ;  /* 0x00055005292b7984 */ /* 0x000f620008000800 */
[C---:B------:R-:W-:Y:S01]  /*2390*/  FFMA R30, R44.reuse, R31, R30 ;  /* 0x0000001f2c1e7223 */ /* 0x040fe2000000001e */
[C---:B------:R-:W-:Y:S01]  /*23a0*/  FFMA R34, R44.reuse, R27, R34 ;  /* 0x0000001b2c227223 */ /* 0x040fe20000000022 */
[----:B------:R-:W-:Y:S01]  /*23b0*/  FFMA R46, R44, R7, R46 ;  /* 0x000000072c2e7223 */ /* 0x000fe2000000002e */
[----:B------:R-:W5:Y:S01]  /*23c0*/  LDS R40, [R41+UR5+0x560] ;  /* 0x0005600529287984 */ /* 0x000f620008000800 */
[C---:B------:R-:W-:Y:S01]  /*23d0*/  FFMA R49, R42.reuse, R35, R49 ;  /* 0x000000232a317223 */ /* 0x040fe20000000031 */
[----:B------:R-:W-:Y:S01]  /*23e0*/  FFMA R28, R42, R31, R28 ;  /* 0x0000001f2a1c7223 */ /* 0x000fe2000000001c */
[----:B-1----:R-:W-:Y:S01]  /*23f0*/  FFMA R31, R12, R37, R4 ;  /* 0x000000250c1f7223 */ /* 0x002fe20000000004 */
[----:B------:R-:W1:Y:S01]  /*2400*/  LDS R44, [R41+UR5+0x570] ;  /* 0x00057005292c7984 */ /* 0x000e620008000800 */
[----:B------:R-:W-:Y:S01]  /*2410*/  FFMA R32, R42, R27, R32 ;  /* 0x0000001b2a207223 */ /* 0x000fe20000000020 */
[----:B--2---:R-:W-:-:S02]  /*2420*/  FFMA R29, R12, R3, R49 ;  /* 0x000000030c1d7223 */ /* 0x004fc40000000031 */
[----:B------:R-:W-:Y:S02]  /*2430*/  LDS R47, [R41+UR5+0x590] ;  /* 0x00059005292f7984 */ /* 0x000fe40008000800 */
[-C--:B---3--:R-:W-:Y:S02]  /*2440*/  FFMA R48, R36, R13.reuse, R29 ;  /* 0x0000000d24307223 */ /* 0x088fe4000000001d */
[----:B------:R-:W2:Y:S01]  /*2450*/  LDS.128 R4, [R0+UR4+0x2030] ;  /* 0x0020300400047984 */ /* 0x000ea20008000c00 */
[-C--:B----4-:R-:W-:Y:S01]  /*2460*/  FFMA R53, R3, R8.reuse, R28 ;  /* 0x0000000803357223 */ /* 0x090fe2000000001c */
[----:B------:R-:W-:Y:S02]  /*2470*/  FFMA R29, R37, R8, R30 ;  /* 0x00000008251d7223 */ /* 0x000fe4000000001e */
[----:B------:R-:W3:Y:S01]  /*2480*/  LDS R49, [R41+UR5+0x580] ;  /* 0x0005800529317984 */ /* 0x000ee20008000800 */
[----:B-----5:R-:W-:Y:S01]  /*2490*/  FFMA R50, R38, R13, R31 ;  /* 0x0000000d26327223 */ /* 0x020fe2000000001f */
[----:B------:R-:W-:-:S02]  /*24a0*/  FFMA R53, R36, R9, R53 ;  /* 0x0000000924357223 */ /* 0x000fc40000000035 */
[----:B------:R-:W4:Y:S01]  /*24b0*/  LDS.128 R24, [R0+UR4+0x2430] ;  /* 0x0024300400187984 */ /* 0x000f220008000c00 */
[----:B------:R-:W-:Y:S01]  /*24c0*/  FFMA R9, R38, R9, R29 ;  /* 0x0000000926097223 */ /* 0x000fe2000000001d */
[-C--:B------:R-:W-:Y:S01]  /*24d0*/  FFMA R55, R3, R16.reuse, R32 ;  /* 0x0000001003377223 */ /* 0x080fe20000000020 */
[----:B------:R-:W-:Y:S01]  /*24e0*/  FFMA R57, R37, R16, R34 ;  /* 0x0000001025397223 */ /* 0x000fe20000000022 */
[----:B------:R-:W5:Y:S01]  /*24f0*/  LDS R42, [R41+UR5+0x5a0] ;  /* 0x0005a005292a7984 */ /* 0x000f620008000800 */
[-C--:B------:R-:W-:Y:S01]  /*2500*/  FFMA R8, R3, R20.reuse, R45 ;  /* 0x0000001403087223 */ /* 0x080fe2000000002d */
[-C--:B------:R-:W-:Y:S02]  /*2510*/  FFMA R55, R36, R17.reuse, R55 ;  /* 0x0000001124377223 */ /* 0x080fe40000000037 */
[----:B------:R-:W5:Y:S01]  /*2520*/  LDS R12, [R41+UR5+0x5b0] ;  /* 0x0005b005290c7984 */ /* 0x000f620008000800 */
[----:B------:R-:W-:Y:S01]  /*2530*/  FFMA R57, R38, R17, R57 ;  /* 0x0000001126397223 */ /* 0x000fe20000000039 */
[-C--:B------:R-:W-:Y:S01]  /*2540*/  FFMA R3, R36, R21.reuse, R8 ;  /* 0x0000001524037223 */ /* 0x080fe20000000008 */
[----:B------:R-:W-:Y:S01]  /*2550*/  FFMA R46, R37, R20, R46 ;  /* 0x00000014252e7223 */ /* 0x000fe2000000002e */
[----:B------:R-:W5:Y:S01]  /*2560*/  LDS R13, [R41+UR5+0x5d0] ;  /* 0x0005d005290d7984 */ /* 0x000f620008000800 */
[C---:B------:R-:W-:Y:S01]  /*2570*/  FFMA R8, R39.reuse, R10, R53 ;  /* 0x0000000a27087223 */ /* 0x040fe20000000035 */
[C---:B------:R-:W-:Y:S01]  /*2580*/  FFMA R36, R39.reuse, R22, R3 ;  /* 0x0000001627247223 */ /* 0x040fe20000000003 */
[-C--:B------:R-:W-:Y:S01]  /*2590*/  FFMA R17, R39, R14.reuse, R48 ;  /* 0x0000000e27117223 */ /* 0x080fe20000000030 */
[----:B------:R-:W5:Y:S01]  /*25a0*/  LDS R51, [R41+UR5+0x5c0] ;  /* 0x0005c00529337984 */ /* 0x000f620008000800 */
[C---:B------:R-:W-:Y:S01]  /*25b0*/  FFMA R3, R43.reuse, R14, R50 ;  /* 0x0000000e2b037223 */ /* 0x040fe20000000032 */
[----:B------:R-:W-:Y:S01]  /*25c0*/  FFMA R10, R43, R10, R9 ;  /* 0x0000000a2b0a7223 */ /* 0x000fe20000000009 */
[----:B------:R-:W-:Y:S01]  /*25d0*/  FFMA R21, R38, R21, R46 ;  /* 0x0000001526157223 */ /* 0x000fe2000000002e */
[----:B------:R-:W5:Y:S01]  /*25e0*/  LDS.128 R28, [R0+UR4+0x2830] ;  /* 0x00283004001c7984 */ /* 0x000f620008000c00 */
[C---:B------:R-:W-:Y:S01]  /*25f0*/  FFMA R14, R40.reuse, R11, R8 ;  /* 0x0000000b280e7223 */ /* 0x040fe20000000008 */
[-C--:B------:R-:W-:Y:S01]  /*2600*/  FFMA R17, R40, R15.reuse, R17 ;  /* 0x0000000f28117223 */ /* 0x080fe20000000011 */
[-C--:B------:R-:W-:Y:S01]  /*2610*/  FFMA R20, R39, R18.reuse, R55 ;  /* 0x0000001227147223 */ /* 0x080fe20000000037 */
[----:B------:R-:W5:Y:S01]  /*2620*/  LDS.128 R32, [R0+UR4+0x2c30] ;  /* 0x002c300400207984 */ /* 0x000f620008000c00 */
[C---:B-1----:R-:W-:Y:S01]  /*2630*/  FFMA R8, R44.reuse, R15, R3 ;  /* 0x0000000f2c087223 */ /* 0x042fe20000000003 */
[----:B------:R-:W-:Y:S01]  /*2640*/  FFMA R10, R44, R11, R10 ;  /* 0x0000000b2c0a7223 */ /* 0x000fe2000000000a */
[C---:B------:R-:W-:Y:S01]  /*2650*/  FFMA R18, R43.reuse, R18, R57 ;  /* 0x000000122b127223 */ /* 0x040fe20000000039 */
[----:B------:R-:W1:Y:S01]  /*2660*/  LDS R16, [R41+UR5+0x5e0] ;  /* 0x0005e00529107984 */ /* 0x000e620008000800 */
[----:B------:R-:W-:Y:S01]  /*2670*/  FFMA R22, R43, R22, R21 ;  /* 0x000000162b167223 */ /* 0x000fe20000000015 */
[C---:B------:R-:W-:Y:S01]  /*2680*/  FFMA R20, R40.reuse, R19, R20 ;  /* 0x0000001328147223 */ /* 0x040fe20000000014 */
[----:B------:R-:W-:Y:S01]  /*2690*/  FFMA R21, R40, R23, R36 ;  /* 0x0000001728157223 */ /* 0x000fe20000000024 */
[----:B------:R-:W1:Y:S01]  /*26a0*/  LDS R0, [R41+UR5+0x5f0] ;  /* 0x0005f00529007984 */ /* 0x000e620008000800 */
[----:B--2---:R-:W-:Y:S01]  /*26b0*/  FFMA R11, R4, R47, R8 ;  /* 0x0000002f040b7223 */ /* 0x004fe20000000008 */
[----:B------:R-:W-:Y:S01]  /*26c0*/  FFMA R18, R44, R19, R18 ;  /* 0x000000132c127223 */ /* 0x000fe20000000012 */
[----:B------:R-:W2:Y:S01]  /*26d0*/  LDC.64 R8, c[0x0][0x380] ;  /* 0x0000e000ff087b82 */ /* 0x000ea20000000a00 */
[----:B---3--:R-:W-:Y:S01]  /*26e0*/  FFMA R3, R4, R49, R17 ;  /* 0x0000003104037223 */ /* 0x008fe20000000011 */
[----:B------:R-:W-:Y:S01]  /*26f0*/  FFMA R22, R44, R23, R22 ;  /* 0x000000172c167223 */ /* 0x000fe20000000016 */
[-C--:B----4-:R-:W-:Y:S01]  /*2700*/  FFMA R4, R49, R24.reuse, R14 ;  /* 0x0000001831047223 */ /* 0x090fe2000000000e */
[----:B------:R-:W-:Y:S01]  /*2710*/  FFMA R24, R47, R24, R10 ;  /* 0x000000182f187223 */ /* 0x000fe2000000000a */
[----:B-----5:R-:W-:-:S02]  /*2720*/  FFMA R10, R42, R5, R3 ;  /* 0x000000052a0a7223 */ /* 0x020fc40000000003 */
[----:B------:R-:W-:Y:S01]  /*2730*/  FFMA R3, R42, R25, R4 ;  /* 0x000000192a037223 */ /* 0x000fe20000000004 */
[C---:B------:R-:W-:Y:S01]  /*2740*/  FFMA R14, R12.reuse, R5, R11 ;  /* 0x000000050c0e7223 */ /* 0x040fe2000000000b */
[----:B------:R-:W-:-:S03]  /*2750*/  FFMA R24, R12, R25, R24 ;  /* 0x000000190c187223 */ /* 0x000fc60000000018 */
[C---:B------:R-:W-:Y:S01]  /*2760*/  FFMA R15, R13.reuse, R6, R14 ;  /* 0x000000060d0f7223 */ /* 0x040fe2000000000e */
[-C--:B------:R-:W-:Y:S01]  /*2770*/  FFMA R24, R13, R26.reuse, R24 ;  /* 0x0000001a0d187223 */ /* 0x080fe20000000018 */
[C---:B------:R-:W-:Y:S01]  /*2780*/  FFMA R14, R51.reuse, R26, R3 ;  /* 0x0000001a330e7223 */ /* 0x040fe20000000003 */
[----:B------:R-:W-:Y:S01]  /*2790*/  FFMA R11, R51, R6, R10 ;  /* 0x00000006330b7223 */ /* 0x000fe2000000000a */
        /* <DEDUP_REMOVED lines=12> */
[C---:B-1----:R-:W-:Y:S01]  /*2860*/  FFMA R5, R16.reuse, R27, R14 ;  /* 0x0000001b10057223 */ /* 0x042fe2000000000e */
[C---:B------:R-:W-:Y:S01]  /*2870*/  FFMA R13, R16.reuse, R31, R6 ;  /* 0x0000001f100d7223 */ /* 0x040fe20000000006 */
[C---:B------:R-:W-:Y:S01]  /*2880*/  FFMA R17, R16.reuse, R35, R4 ;  /* 0x0000002310117223 */ /* 0x040fe20000000004 */
[----:B------:R-:W-:Y:S01]  /*2890*/  FFMA R11, R16, R7, R11 ;  /* 0x00000007100b7223 */ /* 0x000fe2000000000b */
[----:B--2---:R-:W-:-:S04]  /*28a0*/  IMAD.WIDE.U32 R2, R2, 0x4, R8 ;  /* 0x0000000402027825 */ /* 0x004fc800078e0008 */
[C---:B------:R-:W-:Y:S01]  /*28b0*/  FFMA R15, R0.reuse, R7, R15 ;  /* 0x00000007000f7223 */ /* 0x040fe2000000000f */
[C---:B------:R-:W-:Y:S01]  /*28c0*/  FFMA R27, R0.reuse, R27, R24 ;  /* 0x0000001b001b7223 */ /* 0x040fe20000000018 */
[C---:B------:R-:W-:Y:S01]  /*28d0*/  FFMA R31, R0.reuse, R31, R10 ;  /* 0x0000001f001f7223 */ /* 0x040fe2000000000a */
[----:B------:R-:W-:Y:S01]  /*28e0*/  FFMA R35, R0, R35, R32 ;  /* 0x0000002300237223 */ /* 0x000fe20000000020 */
[----:B------:R-:W-:Y:S04]  /*28f0*/  STG.E desc[UR8][R2.64], R11 ;  /* 0x0000000b02007986 */ /* 0x000fe8000c101908 */
[----:B------:R-:W-:Y:S04]  /*2900*/  STG.E desc[UR8][R2.64+0x10], R15 ;  /* 0x0000100f02007986 */ /* 0x000fe8000c101908 */
[----:B------:R-:W-:Y:S04]  /*2910*/  STG.E desc[UR8][R2.64+0x1000], R5 ;  /* 0x0010000502007986 */ /* 0x000fe8000c101908 */
[----:B------:R-:W-:Y:S04]  /*2920*/  STG.E desc[UR8][R2.64+0x1010], R27 ;  /* 0x0010101b02007986 */ /* 0x000fe8000c101908 */
[----:B------:R-:W-:Y:S04]  /*2930*/  STG.E desc[UR8][R2.64+0x2000], R13 ;  /* 0x0020000d02007986 */ /* 0x000fe8000c101908 */
[----:B------:R-:W-:Y:S04]  /*2940*/  STG.E desc[UR8][R2.64+0x2010], R31 ;  /* 0x0020101f02007986 */ /* 0x000fe8000c101908 */
[----:B------:R-:W-:Y:S04]  /*2950*/  STG.E desc[UR8][R2.64+0x3000], R17 ;  /* 0x0030001102007986 */ /* 0x000fe8000c101908 */
[----:B------:R-:W-:Y:S01]  /*2960*/  STG.E desc[UR8][R2.64+0x3010], R35 ;  /* 0x0030102302007986 */ /* 0x000fe2000c101908 */
[----:B------:R-:W-:Y:S05]  /*2970*/  EXIT ;  /* 0x000000000000794d */ /* 0x000fea0003800000 */
.L_x_1:
[----:B------:R-:W-:-:S00]  /*2980*/  BRA `(.L_x_1) ;  /* 0xfffffffc00fc7947 */ /* 0x000fc0000383ffff */
[----:B------:R-:W-:-:S00]  /*2990*/  NOP ;  /* 0x0000000000007918 */ /* 0x000fc00000000000 */
        /* <DEDUP_REMOVED lines=14> */
.L_x_2:


//--------------------- .nv.shared.main_kernel    --------------------------
	.section	.nv.shared.main_kernel,"aw",@nobits
	.sectionflags	@""
	.align	4
.nv.shared.main_kernel:
	.zero		28672


//--------------------- .nv.shared.reserved.0     --------------------------
	.section	.nv.shared.reserved.0,"aw",@nobits
	.weak		__nv_reservedSMEM_offset_0_alias
	.size		__nv_reservedSMEM_offset_0_alias, 0, 64
	.other		__nv_reservedSMEM_offset_0_alias,@"STO_CUDA_RESERVED_SHARED STV_DEFAULT"
__nv_reservedSMEM_offset_0_alias:
	.zero		0
	.zero		64


//--------------------- .nv.constant0.main_kernel --------------------------
	.section	.nv.constant0.main_kernel,"a",@progbits
	.sectionflags	@""
	.align	4
.nv.constant0.main_kernel:
	.zero		920


//--------------------- SYMBOLS --------------------------

	.type		.nv.reservedSmem.offset0,@object
	.size		.nv.reservedSmem.offset0,0x4
	.type		.nv.reservedSmem.cap,@object
	.size		.nv.reservedSmem.cap,0x4
